//
// Generated by NVIDIA NVVM Compiler
//
// Compiler Build ID: CL-36424714
// Cuda compilation tools, release 13.0, V13.0.88
// Based on NVVM 20.0.0
//

.version 9.0
.target sm_100
.address_size 64

	// .globl	_Z20createChildrenKernelP8ParticleiPS0_PiPd

.visible .entry _Z20createChildrenKernelP8ParticleiPS0_PiPd(
	.param .u64 .ptr .align 1 _Z20createChildrenKernelP8ParticleiPS0_PiPd_param_0,
	.param .u32 _Z20createChildrenKernelP8ParticleiPS0_PiPd_param_1,
	.param .u64 .ptr .align 1 _Z20createChildrenKernelP8ParticleiPS0_PiPd_param_2,
	.param .u64 .ptr .align 1 _Z20createChildrenKernelP8ParticleiPS0_PiPd_param_3,
	.param .u64 .ptr .align 1 _Z20createChildrenKernelP8ParticleiPS0_PiPd_param_4
)
{
	.reg .pred 	%p<5>;
	.reg .b32 	%r<12>;
	.reg .b64 	%rd<18>;
	.reg .b64 	%fd<17>;

	ld.param.u64 	%rd1, [_Z20createChildrenKernelP8ParticleiPS0_PiPd_param_0];
	ld.param.u32 	%r2, [_Z20createChildrenKernelP8ParticleiPS0_PiPd_param_1];
	ld.param.u64 	%rd2, [_Z20createChildrenKernelP8ParticleiPS0_PiPd_param_2];
	ld.param.u64 	%rd3, [_Z20createChildrenKernelP8ParticleiPS0_PiPd_param_3];
	ld.param.u64 	%rd4, [_Z20createChildrenKernelP8ParticleiPS0_PiPd_param_4];
	mov.u32 	%r3, %tid.x;
	mov.u32 	%r4, %ctaid.x;
	mov.u32 	%r5, %ntid.x;
	mad.lo.s32 	%r1, %r4, %r5, %r3;
	setp.ge.s32 	%p1, %r1, %r2;
	@%p1 bra 	$L__BB0_2;
	cvta.to.global.u64 	%rd5, %rd1;
	cvta.to.global.u64 	%rd6, %rd4;
	cvta.to.global.u64 	%rd7, %rd3;
	cvta.to.global.u64 	%rd8, %rd2;
	mul.wide.s32 	%rd9, %r1, 80;
	add.s64 	%rd10, %rd5, %rd9;
	ld.global.f64 	%fd1, [%rd10+8];
	ld.global.f64 	%fd2, [%rd6];
	setp.gt.f64 	%p2, %fd1, %fd2;
	selp.u32 	%r6, 1, 0, %p2;
	ld.global.f64 	%fd3, [%rd10+16];
	ld.global.f64 	%fd4, [%rd6+8];
	setp.gt.f64 	%p3, %fd3, %fd4;
	or.b32  	%r7, %r6, 2;
	selp.b32 	%r8, %r7, %r6, %p3;
	ld.global.f64 	%fd5, [%rd10+24];
	ld.global.f64 	%fd6, [%rd6+16];
	setp.gt.f64 	%p4, %fd5, %fd6;
	or.b32  	%r9, %r8, 4;
	selp.b32 	%r10, %r9, %r8, %p4;
	mul.wide.u32 	%rd11, %r10, 4;
	add.s64 	%rd12, %rd7, %rd11;
	atom.global.add.u32 	%r11, [%rd12], 1;
	mul.wide.u32 	%rd13, %r10, 8;
	add.s64 	%rd14, %rd8, %rd13;
	ld.global.u64 	%rd15, [%rd14];
	mul.wide.s32 	%rd16, %r11, 80;
	add.s64 	%rd17, %rd15, %rd16;
	ld.global.f64 	%fd7, [%rd10];
	ld.global.f64 	%fd8, [%rd10+8];
	ld.global.f64 	%fd9, [%rd10+16];
	ld.global.f64 	%fd10, [%rd10+24];
	ld.global.f64 	%fd11, [%rd10+32];
	ld.global.f64 	%fd12, [%rd10+40];
	ld.global.f64 	%fd13, [%rd10+48];
	ld.global.f64 	%fd14, [%rd10+56];
	ld.global.f64 	%fd15, [%rd10+64];
	ld.global.f64 	%fd16, [%rd10+72];
	st.f64 	[%rd17], %fd7;
	st.f64 	[%rd17+8], %fd8;
	st.f64 	[%rd17+16], %fd9;
	st.f64 	[%rd17+24], %fd10;
	st.f64 	[%rd17+32], %fd11;
	st.f64 	[%rd17+40], %fd12;
	st.f64 	[%rd17+48], %fd13;
	st.f64 	[%rd17+56], %fd14;
	st.f64 	[%rd17+64], %fd15;
	st.f64 	[%rd17+72], %fd16;
$L__BB0_2:
	ret;

}
	// .globl	_Z19computeForcesKernelP8ParticleP9BarnesHutdd
.visible .entry _Z19computeForcesKernelP8ParticleP9BarnesHutdd(
	.param .u64 .ptr .align 1 _Z19computeForcesKernelP8ParticleP9BarnesHutdd_param_0,
	.param .u64 .ptr .align 1 _Z19computeForcesKernelP8ParticleP9BarnesHutdd_param_1,
	.param .f64 _Z19computeForcesKernelP8ParticleP9BarnesHutdd_param_2,
	.param .f64 _Z19computeForcesKernelP8ParticleP9BarnesHutdd_param_3
)
{
	.local .align 16 .b8 	__local_depot1[1024];
	.reg .b64 	%SP;
	.reg .b64 	%SPL;
	.reg .pred 	%p<11>;
	.reg .b32 	%r<14>;
	.reg .b64 	%rd<22>;
	.reg .b64 	%fd<56>;

	mov.u64 	%SPL, __local_depot1;
	ld.param.u64 	%rd6, [_Z19computeForcesKernelP8ParticleP9BarnesHutdd_param_0];
	ld.param.u64 	%rd7, [_Z19computeForcesKernelP8ParticleP9BarnesHutdd_param_1];
	cvta.to.global.u64 	%rd8, %rd7;
	add.u64 	%rd1, %SPL, 0;
	mov.u32 	%r6, %tid.x;
	mov.u32 	%r7, %ctaid.x;
	mov.u32 	%r8, %ntid.x;
	mad.lo.s32 	%r1, %r7, %r8, %r6;
	ld.global.u32 	%r9, [%rd8+32];
	setp.ge.s32 	%p1, %r1, %r9;
	@%p1 bra 	$L__BB1_15;
	cvta.to.global.u64 	%rd10, %rd6;
	mul.wide.s32 	%rd11, %r1, 80;
	add.s64 	%rd2, %rd10, %rd11;
	mov.f64 	%fd55, 0d0000000000000000;
	mov.b32 	%r13, 1;
	mov.f64 	%fd54, %fd55;
	mov.f64 	%fd53, %fd55;
$L__BB1_2:
	mov.u32 	%r2, %r13;
	setp.gt.u32 	%p2, %r2, 127;
	@%p2 bra 	$L__BB1_15;
	add.s32 	%r13, %r2, -1;
	mul.wide.u32 	%rd12, %r2, 8;
	add.s64 	%rd3, %rd1, %rd12;
	ld.local.u64 	%rd4, [%rd3];
	ld.f64 	%fd4, [%rd4];
	setp.eq.f64 	%p3, %fd4, 0d0000000000000000;
	@%p3 bra 	$L__BB1_13;
	ld.f64 	%fd5, [%rd4+8];
	ld.global.f64 	%fd6, [%rd2+8];
	setp.eq.f64 	%p4, %fd5, %fd6;
	ld.global.f64 	%fd7, [%rd2+16];
	@%p4 bra 	$L__BB1_6;
	ld.global.f64 	%fd52, [%rd2+24];
	ld.f64 	%fd51, [%rd4+16];
	bra.uni 	$L__BB1_8;
$L__BB1_6:
	ld.f64 	%fd51, [%rd4+16];
	setp.neu.f64 	%p5, %fd51, %fd7;
	ld.global.f64 	%fd52, [%rd2+24];
	@%p5 bra 	$L__BB1_8;
	ld.f64 	%fd27, [%rd4+24];
	setp.eq.f64 	%p6, %fd27, %fd52;
	@%p6 bra 	$L__BB1_13;
$L__BB1_8:
	ld.param.f64 	%fd46, [_Z19computeForcesKernelP8ParticleP9BarnesHutdd_param_2];
	ld.f64 	%fd28, [%rd4+24];
	sub.f64 	%fd14, %fd5, %fd6;
	sub.f64 	%fd15, %fd51, %fd7;
	sub.f64 	%fd16, %fd28, %fd52;
	mul.f64 	%fd29, %fd15, %fd15;
	fma.rn.f64 	%fd30, %fd14, %fd14, %fd29;
	fma.rn.f64 	%fd31, %fd16, %fd16, %fd30;
	sqrt.rn.f64 	%fd17, %fd31;
	ld.f64 	%fd32, [%rd4+48];
	ld.f64 	%fd33, [%rd4+40];
	sub.f64 	%fd34, %fd32, %fd33;
	div.rn.f64 	%fd35, %fd34, %fd17;
	setp.lt.f64 	%p7, %fd35, %fd46;
	@%p7 bra 	$L__BB1_10;
	ld.u32 	%r11, [%rd4+32];
	setp.ne.s32 	%p8, %r11, 1;
	@%p8 bra 	$L__BB1_11;
$L__BB1_10:
	ld.param.f64 	%fd47, [_Z19computeForcesKernelP8ParticleP9BarnesHutdd_param_3];
	mul.f64 	%fd36, %fd47, 0d3DD2589F00000000;
	mul.f64 	%fd37, %fd36, %fd4;
	mul.f64 	%fd38, %fd17, %fd17;
	div.rn.f64 	%fd39, %fd37, %fd38;
	mul.f64 	%fd40, %fd39, %fd14;
	div.rn.f64 	%fd41, %fd40, %fd17;
	add.f64 	%fd53, %fd53, %fd41;
	mul.f64 	%fd42, %fd39, %fd15;
	div.rn.f64 	%fd43, %fd42, %fd17;
	add.f64 	%fd54, %fd54, %fd43;
	mul.f64 	%fd44, %fd39, %fd16;
	div.rn.f64 	%fd45, %fd44, %fd17;
	add.f64 	%fd55, %fd55, %fd45;
	bra.uni 	$L__BB1_13;
$L__BB1_11:
	ld.u64 	%rd5, [%rd4+88];
	setp.eq.s64 	%p9, %rd5, 0;
	@%p9 bra 	$L__BB1_13;
	mul.wide.u32 	%rd13, %r13, 8;
	add.s64 	%rd14, %rd1, %rd13;
	st.local.u64 	[%rd14], %rd5;
	ld.u64 	%rd15, [%rd4+96];
	st.local.u64 	[%rd3], %rd15;
	ld.u64 	%rd16, [%rd4+104];
	st.local.u64 	[%rd3+8], %rd16;
	ld.u64 	%rd17, [%rd4+112];
	st.local.u64 	[%rd3+16], %rd17;
	ld.u64 	%rd18, [%rd4+120];
	st.local.u64 	[%rd3+24], %rd18;
	ld.u64 	%rd19, [%rd4+128];
	st.local.u64 	[%rd3+32], %rd19;
	ld.u64 	%rd20, [%rd4+136];
	st.local.u64 	[%rd3+40], %rd20;
	ld.u64 	%rd21, [%rd4+144];
	add.s32 	%r13, %r2, 7;
	st.local.u64 	[%rd3+48], %rd21;
$L__BB1_13:
	setp.ne.s32 	%p10, %r13, 0;
	@%p10 bra 	$L__BB1_2;
	st.global.f64 	[%rd2+56], %fd53;
	st.global.f64 	[%rd2+64], %fd54;
	st.global.f64 	[%rd2+72], %fd55;
$L__BB1_15:
	ret;

}


// ===== COMPILED SASS (sm_100) =====

	.target	sm_100

	.elftype	@"ET_EXEC"


//--------------------- .note.nv.tkinfo           --------------------------
	.section	.note.nv.tkinfo,"",@"SHT_NOTE"
	.sectionflags	@"SHF_NOTE_NV_TKINFO"
	.tkinfo
        /*0018*/ 	.word	0x00000002
        /*0030*/ 	.string	""
        /*0030*/ 	.string	"ptxas"
        /*0030*/ 	.string	"Cuda compilation tools, release 13.0, V13.0.88"
        /*0030*/ 	.string	"Build cuda_13.0.r13.0/compiler.36424714_0"
        /*0030*/ 	.string	"-arch sm_100 -m 64 "



//--------------------- .note.nv.cuinfo           --------------------------
	.section	.note.nv.cuinfo,"",@"SHT_NOTE"
	.sectionflags	@"SHF_NOTE_NV_CUINFO"
        /*0018*/ 	.short	0x0002
        /*001a*/ 	.short	0x0064
        /*001c*/ 	.short	0x0082
	.zero		2


//--------------------- .nv.info                  --------------------------
	.section	.nv.info,"",@"SHT_CUDA_INFO"
	.align	4


	//----- nvinfo : EIATTR_REGCOUNT
	.align		4
        /*0000*/ 	.byte	0x04, 0x2f
        /*0002*/ 	.short	(.L_1 - .L_0)
	.align		4
.L_0:
        /*0004*/ 	.word	index@(_Z20createChildrenKernelP8ParticleiPS0_PiPd)
        /*0008*/ 	.word	0x0000001e


	//----- nvinfo : EIATTR_FRAME_SIZE
	.align		4
.L_1:
        /*000c*/ 	.byte	0x04, 0x11
        /*000e*/ 	.short	(.L_3 - .L_2)
	.align		4
.L_2:
        /*0010*/ 	.word	index@(_Z20createChildrenKernelP8ParticleiPS0_PiPd)
        /*0014*/ 	.word	0x00000000


	//----- nvinfo : EIATTR_REGCOUNT
	.align		4
.L_3:
        /*0018*/ 	.byte	0x04, 0x2f
        /*001a*/ 	.short	(.L_5 - .L_4)
	.align		4
.L_4:
        /*001c*/ 	.word	index@(_Z19computeForcesKernelP8ParticleP9BarnesHutdd)
        /*0020*/ 	.word	0x0000002d


	//----- nvinfo : EIATTR_FRAME_SIZE
	.align		4
.L_5:
        /*0024*/ 	.byte	0x04, 0x11
        /*0026*/ 	.short	(.L_7 - .L_6)
	.align		4
.L_6:
        /*0028*/ 	.word	index@($__internal_1_$__cuda_sm20_dsqrt_rn_f64_mediumpath_v1)
        /*002c*/ 	.word	0x00000400


	//----- nvinfo : EIATTR_FRAME_SIZE
	.align		4
.L_7:
        /*0030*/ 	.byte	0x04, 0x11
        /*0032*/ 	.short	(.L_9 - .L_8)
	.align		4
.L_8:
        /*0034*/ 	.word	index@($__internal_0_$__cuda_sm20_div_rn_f64_full)
        /*0038*/ 	.word	0x00000400


	//----- nvinfo : EIATTR_FRAME_SIZE
	.align		4
.L_9:
        /*003c*/ 	.byte	0x04, 0x11
        /*003e*/ 	.short	(.L_11 - .L_10)
	.align		4
.L_10:
        /*0040*/ 	.word	index@(_Z19computeForcesKernelP8ParticleP9BarnesHutdd)
        /*0044*/ 	.word	0x00000400


	//----- nvinfo : EIATTR_MIN_STACK_SIZE
	.align		4
.L_11:
        /*0048*/ 	.byte	0x04, 0x12
        /*004a*/ 	.short	(.L_13 - .L_12)
	.align		4
.L_12:
        /*004c*/ 	.word	index@(_Z19computeForcesKernelP8ParticleP9BarnesHutdd)
        /*0050*/ 	.word	0x00000400


	//----- nvinfo : EIATTR_MIN_STACK_SIZE
	.align		4
.L_13:
        /*0054*/ 	.byte	0x04, 0x12
        /*0056*/ 	.short	(.L_15 - .L_14)
	.align		4
.L_14:
        /*0058*/ 	.word	index@(_Z20createChildrenKernelP8ParticleiPS0_PiPd)
        /*005c*/ 	.word	0x00000000
.L_15:


//--------------------- .nv.compat                --------------------------
	.section	.nv.compat,"",@"SHT_CUDA_COMPAT_INFO"
	.align	4
        /*0000*/ 	.byte	0x02, 0x09, 0x00, 0x00, 0x02, 0x02, 0x01, 0x00, 0x02, 0x05, 0x05, 0x00, 0x03, 0x07, 0x01, 0x01
        /*0010*/ 	.byte	0x02, 0x03, 0x00, 0x00, 0x02, 0x06, 0x01, 0x00, 0x04, 0x0b, 0x08, 0x00, 0x01, 0x00, 0x00, 0x00
        /*0020*/ 	.byte	0x00, 0x00, 0x00, 0x00


//--------------------- .nv.info._Z19computeForcesKernelP8ParticleP9BarnesHutdd --------------------------
	.section	.nv.info._Z19computeForcesKernelP8ParticleP9BarnesHutdd,"",@"SHT_CUDA_INFO"
	.sectionflags	@""
	.align	4


	//----- nvinfo : EIATTR_CUDA_API_VERSION
	.align		4
        /*0000*/ 	.byte	0x04, 0x37
        /*0002*/ 	.short	(.L_17 - .L_16)
.L_16:
        /*0004*/ 	.word	0x00000082


	//----- nvinfo : EIATTR_KPARAM_INFO
	.align		4
.L_17:
        /*0008*/ 	.byte	0x04, 0x17
        /*000a*/ 	.short	(.L_19 - .L_18)
.L_18:
        /*000c*/ 	.word	0x00000000
        /*0010*/ 	.short	0x0003
        /*0012*/ 	.short	0x0018
        /*0014*/ 	.byte	0x00, 0xf0, 0x21, 0x00


	//----- nvinfo : EIATTR_KPARAM_INFO
	.align		4
.L_19:
        /*0018*/ 	.byte	0x04, 0x17
        /*001a*/ 	.short	(.L_21 - .L_20)
.L_20:
        /*001c*/ 	.word	0x00000000
        /*0020*/ 	.short	0x0002
        /*0022*/ 	.short	0x0010
        /*0024*/ 	.byte	0x00, 0xf0, 0x21, 0x00


	//----- nvinfo : EIATTR_KPARAM_INFO
	.align		4
.L_21:
        /*0028*/ 	.byte	0x04, 0x17
        /*002a*/ 	.short	(.L_23 - .L_22)
.L_22:
        /*002c*/ 	.word	0x00000000
        /*0030*/ 	.short	0x0001
        /*0032*/ 	.short	0x0008
        /*0034*/ 	.byte	0x00, 0xf5, 0x21, 0x00


	//----- nvinfo : EIATTR_KPARAM_INFO
	.align		4
.L_23:
        /*0038*/ 	.byte	0x04, 0x17
        /*003a*/ 	.short	(.L_25 - .L_24)
.L_24:
        /*003c*/ 	.word	0x00000000
        /*0040*/ 	.short	0x0000
        /*0042*/ 	.short	0x0000
        /*0044*/ 	.byte	0x00, 0xf5, 0x21, 0x00


	//----- nvinfo : EIATTR_SPARSE_MMA_MASK
	.align		4
.L_25:
        /*0048*/ 	.byte	0x03, 0x50
        /*004a*/ 	.short	0x0000


	//----- nvinfo : EIATTR_MAXREG_COUNT
	.align		4
        /*004c*/ 	.byte	0x03, 0x1b
        /*004e*/ 	.short	0x00ff


	//----- nvinfo : EIATTR_MERCURY_ISA_VERSION
	.align		4
        /*0050*/ 	.byte	0x03, 0x5f
        /*0052*/ 	.short	0x0101


	//----- nvinfo : EIATTR_VRC_CTA_INIT_COUNT
	.align		4
        /*0054*/ 	.byte	0x02, 0x4a
	.zero		1
	.zero		1


	//----- nvinfo : EIATTR_EXIT_INSTR_OFFSETS
	.align		4
        /*0058*/ 	.byte	0x04, 0x1c
        /*005a*/ 	.short	(.L_27 - .L_26)


	//   ....[0]....
.L_26:
        /*005c*/ 	.word	0x000000a0


	//   ....[1]....
        /*0060*/ 	.word	0x00000140


	//   ....[2]....
        /*0064*/ 	.word	0x00000ef0


	//----- nvinfo : EIATTR_CRS_STACK_SIZE
	.align		4
.L_27:
        /*0068*/ 	.byte	0x04, 0x1e
        /*006a*/ 	.short	(.L_29 - .L_28)
.L_28:
        /*006c*/ 	.word	0x00000000


	//----- nvinfo : EIATTR_CBANK_PARAM_SIZE
	.align		4
.L_29:
        /*0070*/ 	.byte	0x03, 0x19
        /*0072*/ 	.short	0x0020


	//----- nvinfo : EIATTR_PARAM_CBANK
	.align		4
        /*0074*/ 	.byte	0x04, 0x0a
        /*0076*/ 	.short	(.L_31 - .L_30)
	.align		4
.L_30:
        /*0078*/ 	.word	index@(.nv.constant0._Z19computeForcesKernelP8ParticleP9BarnesHutdd)
        /*007c*/ 	.short	0x0380
        /*007e*/ 	.short	0x0020


	//----- nvinfo : EIATTR_SW_WAR
	.align		4
.L_31:
        /*0080*/ 	.byte	0x04, 0x36
        /*0082*/ 	.short	(.L_33 - .L_32)
.L_32:
        /*0084*/ 	.word	0x00000008
.L_33:


//--------------------- .nv.info._Z20createChildrenKernelP8ParticleiPS0_PiPd --------------------------
	.section	.nv.info._Z20createChildrenKernelP8ParticleiPS0_PiPd,"",@"SHT_CUDA_INFO"
	.sectionflags	@""
	.align	4


	//----- nvinfo : EIATTR_CUDA_API_VERSION
	.align		4
        /*0000*/ 	.byte	0x04, 0x37
        /*0002*/ 	.short	(.L_35 - .L_34)
.L_34:
        /*0004*/ 	.word	0x00000082


	//----- nvinfo : EIATTR_KPARAM_INFO
	.align		4
.L_35:
        /*0008*/ 	.byte	0x04, 0x17
        /*000a*/ 	.short	(.L_37 - .L_36)
.L_36:
        /*000c*/ 	.word	0x00000000
        /*0010*/ 	.short	0x0004
        /*0012*/ 	.short	0x0020
        /*0014*/ 	.byte	0x00, 0xf5, 0x21, 0x00


	//----- nvinfo : EIATTR_KPARAM_INFO
	.align		4
.L_37:
        /*0018*/ 	.byte	0x04, 0x17
        /*001a*/ 	.short	(.L_39 - .L_38)
.L_38:
        /*001c*/ 	.word	0x00000000
        /*0020*/ 	.short	0x0003
        /*0022*/ 	.short	0x0018
        /*0024*/ 	.byte	0x00, 0xf5, 0x21, 0x00


	//----- nvinfo : EIATTR_KPARAM_INFO
	.align		4
.L_39:
        /*0028*/ 	.byte	0x04, 0x17
        /*002a*/ 	.short	(.L_41 - .L_40)
.L_40:
        /*002c*/ 	.word	0x00000000
        /*0030*/ 	.short	0x0002
        /*0032*/ 	.short	0x0010
        /*0034*/ 	.byte	0x00, 0xf5, 0x21, 0x00


	//----- nvinfo : EIATTR_KPARAM_INFO
	.align		4
.L_41:
        /*0038*/ 	.byte	0x04, 0x17
        /*003a*/ 	.short	(.L_43 - .L_42)
.L_42:
        /*003c*/ 	.word	0x00000000
        /*0040*/ 	.short	0x0001
        /*0042*/ 	.short	0x0008
        /*0044*/ 	.byte	0x00, 0xf0, 0x11, 0x00


	//----- nvinfo : EIATTR_KPARAM_INFO
	.align		4
.L_43:
        /*0048*/ 	.byte	0x04, 0x17
        /*004a*/ 	.short	(.L_45 - .L_44)
.L_44:
        /*004c*/ 	.word	0x00000000
        /*0050*/ 	.short	0x0000
        /*0052*/ 	.short	0x0000
        /*0054*/ 	.byte	0x00, 0xf5, 0x21, 0x00


	//----- nvinfo : EIATTR_SPARSE_MMA_MASK
	.align		4
.L_45:
        /*0058*/ 	.byte	0x03, 0x50
        /*005a*/ 	.short	0x0000


	//----- nvinfo : EIATTR_MAXREG_COUNT
	.align		4
        /*005c*/ 	.byte	0x03, 0x1b
        /*005e*/ 	.short	0x00ff


	//----- nvinfo : EIATTR_MERCURY_ISA_VERSION
	.align		4
        /*0060*/ 	.byte	0x03, 0x5f
        /*0062*/ 	.short	0x0101


	//----- nvinfo : EIATTR_VRC_CTA_INIT_COUNT
	.align		4
        /*0064*/ 	.byte	0x02, 0x4a
	.zero		1
	.zero		1


	//----- nvinfo : EIATTR_EXIT_INSTR_OFFSETS
	.align		4
        /*0068*/ 	.byte	0x04, 0x1c
        /*006a*/ 	.short	(.L_47 - .L_46)


	//   ....[0]....
.L_46:
        /*006c*/ 	.word	0x00000070


	//   ....[1]....
        /*0070*/ 	.word	0x00000340


	//----- nvinfo : EIATTR_CBANK_PARAM_SIZE
	.align		4
.L_47:
        /*0074*/ 	.byte	0x03, 0x19
        /*0076*/ 	.short	0x0028


	//----- nvinfo : EIATTR_PARAM_CBANK
	.align		4
        /*0078*/ 	.byte	0x04, 0x0a
        /*007a*/ 	.short	(.L_49 - .L_48)
	.align		4
.L_48:
        /*007c*/ 	.word	index@(.nv.constant0._Z20createChildrenKernelP8ParticleiPS0_PiPd)
        /*0080*/ 	.short	0x0380
        /*0082*/ 	.short	0x0028


	//----- nvinfo : EIATTR_SW_WAR
	.align		4
.L_49:
        /*0084*/ 	.byte	0x04, 0x36
        /*0086*/ 	.short	(.L_51 - .L_50)
.L_50:
        /*0088*/ 	.word	0x00000008
.L_51:


//--------------------- .nv.callgraph             --------------------------
	.section	.nv.callgraph,"",@"SHT_CUDA_CALLGRAPH"
	.align	4
	.sectionentsize	8
	.align		4
        /*0000*/ 	.word	0x00000000
	.align		4
        /*0004*/ 	.word	0xffffffff
	.align		4
        /*0008*/ 	.word	0x00000000
	.align		4
        /*000c*/ 	.word	0xfffffffe
	.align		4
        /*0010*/ 	.word	0x00000000
	.align		4
        /*0014*/ 	.word	0xfffffffd
	.align		4
        /*0018*/ 	.word	0x00000000
	.align		4
        /*001c*/ 	.word	0xfffffffc


//--------------------- .text._Z19computeForcesKernelP8ParticleP9BarnesHutdd --------------------------
	.section	.text._Z19computeForcesKernelP8ParticleP9BarnesHutdd,"ax",@progbits
	.align	128
        .global         _Z19computeForcesKernelP8ParticleP9BarnesHutdd
        .type           _Z19computeForcesKernelP8ParticleP9BarnesHutdd,@function
        .size           _Z19computeForcesKernelP8ParticleP9BarnesHutdd,(.L_x_33 - _Z19computeForcesKernelP8ParticleP9BarnesHutdd)
        .other          _Z19computeForcesKernelP8ParticleP9BarnesHutdd,@"STO_CUDA_ENTRY STV_DEFAULT"
_Z19computeForcesKernelP8ParticleP9BarnesHutdd:
.text._Z19computeForcesKernelP8ParticleP9BarnesHutdd:
[----:B------:R-:W0:Y:S08]  /*0000*/  LDC R1, c[0x0][0x37c] ;  /* 0x0000df00ff017b82 */ /* 0x000e300000000800 */
[----:B------:R-:W1:Y:S01]  /*0010*/  LDC.64 R2, c[0x0][0x388] ;  /* 0x0000e200ff027b82 */ /* 0x000e620000000a00 */
[----:B------:R-:W1:Y:S01]  /*0020*/  LDCU.64 UR4, c[0x0][0x358] ;  /* 0x00006b00ff0477ac */ /* 0x000e620008000a00 */
[----:B0-----:R-:W-:Y:S01]  /*0030*/  VIADD R1, R1, 0xfffffc00 ;  /* 0xfffffc0001017836 */ /* 0x001fe20000000000 */
[----:B-1----:R-:W2:Y:S05]  /*0040*/  LDG.E R2, desc[UR4][R2.64+0x20] ;  /* 0x0000200402027981 */ /* 0x002eaa000c1e1900 */
[----:B------:R-:W0:Y:S01]  /*0050*/  S2UR UR6, SR_CTAID.X ;  /* 0x00000000000679c3 */ /* 0x000e220000002500 */
[----:B------:R-:W0:Y:S07]  /*0060*/  S2R R5, SR_TID.X ;  /* 0x0000000000057919 */ /* 0x000e2e0000002100 */
[----:B------:R-:W0:Y:S02]  /*0070*/  LDC R0, c[0x0][0x360] ;  /* 0x0000d800ff007b82 */ /* 0x000e240000000800 */
[----:B0-----:R-:W-:-:S05]  /*0080*/  IMAD R5, R0, UR6, R5 ;  /* 0x0000000600057c24 */ /* 0x001fca000f8e0205 */
[----:B--2---:R-:W-:-:S13]  /*0090*/  ISETP.GE.AND P0, PT, R5, R2, PT ;  /* 0x000000020500720c */ /* 0x004fda0003f06270 */
[----:B------:R-:W-:Y:S05]  /*00a0*/  @P0 EXIT ;  /* 0x000000000000094d */ /* 0x000fea0003800000 */
[----:B------:R-:W0:Y:S01]  /*00b0*/  LDC.64 R12, c[0x0][0x380] ;  /* 0x0000e000ff0c7b82 */ /* 0x000e220000000a00 */
[----:B------:R-:W-:Y:S01]  /*00c0*/  BSSY.RECONVERGENT B1, `(.L_x_0) ;  /* 0x00000de000017945 */ /* 0x000fe20003800200 */
[----:B------:R-:W-:Y:S01]  /*00d0*/  IMAD.MOV.U32 R0, RZ, RZ, 0x1 ;  /* 0x00000001ff007424 */ /* 0x000fe200078e00ff */
[----:B------:R-:W-:Y:S02]  /*00e0*/  CS2R R10, SRZ ;  /* 0x00000000000a7805 */ /* 0x000fe4000001ff00 */
[----:B------:R-:W-:Y:S02]  /*00f0*/  CS2R R8, SRZ ;  /* 0x0000000000087805 */ /* 0x000fe4000001ff00 */
[----:B------:R-:W-:Y:S01]  /*0100*/  CS2R R6, SRZ ;  /* 0x0000000000067805 */ /* 0x000fe2000001ff00 */
[----:B------:R-:W1:Y:S02]  /*0110*/  LDCU.64 UR6, c[0x0][0x390] ;  /* 0x00007200ff0677ac */ /* 0x000e640008000a00 */
[----:B01----:R-:W-:-:S07]  /*0120*/  IMAD.WIDE R12, R5, 0x50, R12 ;  /* 0x00000050050c7825 */ /* 0x003fce00078e020c */
.L_x_20:
[----:B------:R-:W-:-:S13]  /*0130*/  ISETP.GT.U32.AND P0, PT, R0, 0x7f, PT ;  /* 0x0000007f0000780c */ /* 0x000fda0003f04070 */
[----:B0--3--:R-:W-:Y:S05]  /*0140*/  @P0 EXIT ;  /* 0x000000000000094d */ /* 0x009fea0003800000 */
[----:B------:R-:W-:-:S05]  /*0150*/  IMAD R37, R0, 0x8, R1 ;  /* 0x0000000800257824 */ /* 0x000fca00078e0201 */
[----:B------:R-:W2:Y:S04]  /*0160*/  LDL.64 R4, [R37] ;  /* 0x0000000025047983 */ /* 0x000ea80000100a00 */
[----:B--2---:R-:W2:Y:S01]  /*0170*/  LD.E.64 R2, desc[UR4][R4.64] ;  /* 0x0000000404027980 */ /* 0x004ea2000c101b00 */
[----:B------:R-:W-:Y:S01]  /*0180*/  VIADD R14, R0, 0xffffffff ;  /* 0xffffffff000e7836 */ /* 0x000fe20000000000 */
[----:B------:R-:W-:Y:S01]  /*0190*/  BSSY.RECONVERGENT B0, `(.L_x_1) ;  /* 0x00000ce000007945 */ /* 0x000fe20003800200 */
[----:B------:R-:W-:Y:S02]  /*01a0*/  IMAD.MOV.U32 R38, RZ, RZ, R0 ;  /* 0x000000ffff267224 */ /* 0x000fe400078e0000 */
[----:B------:R-:W-:Y:S01]  /*01b0*/  IMAD.MOV.U32 R0, RZ, RZ, R14 ;  /* 0x000000ffff007224 */ /* 0x000fe200078e000e */
[----:B--2---:R-:W-:-:S14]  /*01c0*/  DSETP.NEU.AND P0, PT, R2, RZ, PT ;  /* 0x000000ff0200722a */ /* 0x004fdc0003f0d000 */
[----:B------:R-:W-:Y:S05]  /*01d0*/  @!P0 BRA `(.L_x_2) ;  /* 0x0000000c00248947 */ /* 0x000fea0003800000 */
[----:B------:R-:W2:Y:S04]  /*01e0*/  LD.E.64 R24, desc[UR4][R4.64+0x8] ;  /* 0x0000080404187980 */ /* 0x000ea8000c101b00 */
[----:B------:R-:W2:Y:S04]  /*01f0*/  LDG.E.64 R16, desc[UR4][R12.64+0x8] ;  /* 0x000008040c107981 */ /* 0x000ea8000c1e1b00 */
[----:B------:R0:W5:Y:S01]  /*0200*/  LDG.E.64 R14, desc[UR4][R12.64+0x10] ;  /* 0x000010040c0e7981 */ /* 0x000162000c1e1b00 */
[----:B--2---:R-:W-:-:S14]  /*0210*/  DSETP.NEU.AND P0, PT, R24, R16, PT ;  /* 0x000000101800722a */ /* 0x004fdc0003f0d000 */
[----:B------:R0:W5:Y:S04]  /*0220*/  @P0 LDG.E.64 R18, desc[UR4][R12.64+0x18] ;  /* 0x000018040c120981 */ /* 0x000168000c1e1b00 */
[----:B------:R0:W5:Y:S01]  /*0230*/  @P0 LD.E.64 R20, desc[UR4][R4.64+0x10] ;  /* 0x0000100404140980 */ /* 0x000162000c101b00 */
[----:B------:R-:W-:Y:S04]  /*0240*/  BSSY.RELIABLE B2, `(.L_x_3) ;  /* 0x000000a000027945 */ /* 0x000fe80003800100 */
[----:B------:R-:W-:Y:S05]  /*0250*/  @P0 BRA `(.L_x_4) ;  /* 0x0000000000200947 */ /* 0x000fea0003800000 */
[----:B-----5:R-:W2:Y:S04]  /*0260*/  LD.E.64 R20, desc[UR4][R4.64+0x10] ;  /* 0x0000100404147980 */ /* 0x020ea8000c101b00 */
[----:B------:R1:W5:Y:S01]  /*0270*/  LDG.E.64 R18, desc[UR4][R12.64+0x18] ;  /* 0x000018040c127981 */ /* 0x000362000c1e1b00 */
[----:B--2---:R-:W-:-:S14]  /*0280*/  DSETP.NEU.AND P0, PT, R20, R14, PT ;  /* 0x0000000e1400722a */ /* 0x004fdc0003f0d000 */
[----:B-1----:R-:W-:Y:S05]  /*0290*/  @P0 BRA `(.L_x_4) ;  /* 0x0000000000100947 */ /* 0x002fea0003800000 */
[----:B------:R-:W2:Y:S02]  /*02a0*/  LD.E.64 R22, desc[UR4][R4.64+0x18] ;  /* 0x0000180404167980 */ /* 0x000ea4000c101b00 */
[----:B--2--5:R-:W-:-:S14]  /*02b0*/  DSETP.NEU.AND P0, PT, R22, R18, PT ;  /* 0x000000121600722a */ /* 0x024fdc0003f0d000 */
[----:B------:R-:W-:Y:S05]  /*02c0*/  @!P0 BREAK.RELIABLE B2 ;  /* 0x0000000000028942 */ /* 0x000fea0003800100 */
[----:B------:R-:W-:Y:S05]  /*02d0*/  @!P0 BRA `(.L_x_2) ;  /* 0x0000000800e48947 */ /* 0x000fea0003800000 */
.L_x_4:
[----:B------:R-:W-:Y:S05]  /*02e0*/  BSYNC.RELIABLE B2 ;  /* 0x0000000000027941 */ /* 0x000fea0003800100 */
.L_x_3:
[----:B------:R-:W2:Y:S01]  /*02f0*/  LD.E.64 R22, desc[UR4][R4.64+0x18] ;  /* 0x0000180404167980 */ /* 0x000ea2000c101b00 */
[----:B-----5:R-:W-:Y:S01]  /*0300*/  DADD R14, -R14, R20 ;  /* 0x000000000e0e7229 */ /* 0x020fe20000000114 */
[----:B------:R-:W-:Y:S01]  /*0310*/  IMAD.MOV.U32 R26, RZ, RZ, 0x0 ;  /* 0x00000000ff1a7424 */ /* 0x000fe200078e00ff */
[----:B------:R-:W-:Y:S01]  /*0320*/  DADD R16, R24, -R16 ;  /* 0x0000000018107229 */ /* 0x000fe20000000810 */
[----:B------:R-:W-:Y:S01]  /*0330*/  IMAD.MOV.U32 R27, RZ, RZ, 0x3fd80000 ;  /* 0x3fd80000ff1b7424 */ /* 0x000fe200078e00ff */
[----:B------:R-:W-:Y:S04]  /*0340*/  BSSY.RECONVERGENT B2, `(.L_x_5) ;  /* 0x0000017000027945 */ /* 0x000fe80003800200 */
[----:B------:R-:W-:-:S08]  /*0350*/  DMUL R20, R14, R14 ;  /* 0x0000000e0e147228 */ /* 0x000fd00000000000 */
[----:B------:R-:W-:Y:S02]  /*0360*/  DFMA R20, R16, R16, R20 ;  /* 0x000000101014722b */ /* 0x000fe40000000014 */
[----:B--2---:R-:W-:-:S08]  /*0370*/  DADD R18, R22, -R18 ;  /* 0x0000000016127229 */ /* 0x004fd00000000812 */
[----:B------:R-:W-:-:S06]  /*0380*/  DFMA R22, R18, R18, R20 ;  /* 0x000000121216722b */ /* 0x000fcc0000000014 */
[----:B------:R-:W1:Y:S04]  /*0390*/  MUFU.RSQ64H R25, R23 ;  /* 0x0000001700197308 */ /* 0x000e680000001c00 */
[----:B------:R-:W-:-:S05]  /*03a0*/  VIADD R24, R23, 0xfcb00000 ;  /* 0xfcb0000017187836 */ /* 0x000fca0000000000 */
[----:B------:R-:W-:Y:S01]  /*03b0*/  ISETP.GE.U32.AND P0, PT, R24, 0x7ca00000, PT ;  /* 0x7ca000001800780c */ /* 0x000fe20003f06070 */
[----:B-1----:R-:W-:-:S08]  /*03c0*/  DMUL R20, R24, R24 ;  /* 0x0000001818147228 */ /* 0x002fd00000000000 */
[----:B------:R-:W-:-:S08]  /*03d0*/  DFMA R20, R22, -R20, 1 ;  /* 0x3ff000001614742b */ /* 0x000fd00000000814 */
[----:B------:R-:W-:Y:S02]  /*03e0*/  DFMA R26, R20, R26, 0.5 ;  /* 0x3fe00000141a742b */ /* 0x000fe4000000001a */
[----:B------:R-:W-:-:S08]  /*03f0*/  DMUL R20, R24, R20 ;  /* 0x0000001418147228 */ /* 0x000fd00000000000 */
[----:B------:R-:W-:-:S08]  /*0400*/  DFMA R32, R26, R20, R24 ;  /* 0x000000141a20722b */ /* 0x000fd00000000018 */
[----:B------:R-:W-:Y:S02]  /*0410*/  DMUL R26, R22, R32 ;  /* 0x00000020161a7228 */ /* 0x000fe40000000000 */
[----:B------:R-:W-:Y:S01]  /*0420*/  IADD3 R31, PT, PT, R33, -0x100000, RZ ;  /* 0xfff00000211f7810 */ /* 0x000fe20007ffe0ff */
[----:B------:R-:W-:-:S05]  /*0430*/  IMAD.MOV.U32 R30, RZ, RZ, R32 ;  /* 0x000000ffff1e7224 */ /* 0x000fca00078e0020 */
[----:B------:R-:W-:-:S08]  /*0440*/  DFMA R28, R26, -R26, R22 ;  /* 0x8000001a1a1c722b */ /* 0x000fd00000000016 */
[----:B------:R-:W-:Y:S01]  /*0450*/  DFMA R20, R28, R30, R26 ;  /* 0x0000001e1c14722b */ /* 0x000fe2000000001a */
[----:B------:R-:W-:Y:S10]  /*0460*/  @!P0 BRA `(.L_x_6) ;  /* 0x0000000000108947 */ /* 0x000ff40003800000 */
[----:B------:R-:W-:-:S07]  /*0470*/  MOV R20, 0x490 ;  /* 0x0000049000147802 */ /* 0x000fce0000000f00 */
[----:B0-----:R-:W-:Y:S05]  /*0480*/  CALL.REL.NOINC `($__internal_1_$__cuda_sm20_dsqrt_rn_f64_mediumpath_v1) ;  /* 0x0000001000087944 */ /* 0x001fea0003c00000 */
[----:B------:R-:W-:Y:S02]  /*0490*/  IMAD.MOV.U32 R20, RZ, RZ, R24 ;  /* 0x000000ffff147224 */ /* 0x000fe400078e0018 */
[----:B------:R-:W-:-:S07]  /*04a0*/  IMAD.MOV.U32 R21, RZ, RZ, R25 ;  /* 0x000000ffff157224 */ /* 0x000fce00078e0019 */
.L_x_6:
[----:B------:R-:W-:Y:S05]  /*04b0*/  BSYNC.RECONVERGENT B2 ;  /* 0x0000000000027941 */ /* 0x000fea0003800200 */
.L_x_5:
[----:B------:R-:W2:Y:S04]  /*04c0*/  LD.E.64 R26, desc[UR4][R4.64+0x30] ;  /* 0x00003004041a7980 */ /* 0x000ea8000c101b00 */
[----:B------:R-:W2:Y:S01]  /*04d0*/  LD.E.64 R22, desc[UR4][R4.64+0x28] ;  /* 0x0000280404167980 */ /* 0x000ea2000c101b00 */
[----:B------:R-:W1:Y:S01]  /*04e0*/  MUFU.RCP64H R25, R21 ;  /* 0x0000001500197308 */ /* 0x000e620000001800 */
[----:B------:R-:W-:Y:S01]  /*04f0*/  IMAD.MOV.U32 R24, RZ, RZ, 0x1 ;  /* 0x00000001ff187424 */ /* 0x000fe200078e00ff */
[----:B------:R-:W-:Y:S05]  /*0500*/  BSSY.RECONVERGENT B2, `(.L_x_7) ;  /* 0x0000014000027945 */ /* 0x000fea0003800200 */
[----:B-1----:R-:W-:-:S08]  /*0510*/  DFMA R28, R24, -R20, 1 ;  /* 0x3ff00000181c742b */ /* 0x002fd00000000814 */
[----:B------:R-:W-:-:S08]  /*0520*/  DFMA R28, R28, R28, R28 ;  /* 0x0000001c1c1c722b */ /* 0x000fd0000000001c */
[----:B------:R-:W-:-:S08]  /*0530*/  DFMA R28, R24, R28, R24 ;  /* 0x0000001c181c722b */ /* 0x000fd00000000018 */
[----:B------:R-:W-:-:S08]  /*0540*/  DFMA R24, R28, -R20, 1 ;  /* 0x3ff000001c18742b */ /* 0x000fd00000000814 */
[----:B------:R-:W-:Y:S02]  /*0550*/  DFMA R24, R28, R24, R28 ;  /* 0x000000181c18722b */ /* 0x000fe4000000001c */
[----:B--2---:R-:W-:-:S08]  /*0560*/  DADD R26, R26, -R22 ;  /* 0x000000001a1a7229 */ /* 0x004fd00000000816 */
[----:B------:R-:W-:Y:S02]  /*0570*/  DMUL R22, R26, R24 ;  /* 0x000000181a167228 */ /* 0x000fe40000000000 */
[----:B------:R-:W-:-:S06]  /*0580*/  FSETP.GEU.AND P1, PT, |R27|, 6.5827683646048100446e-37, PT ;  /* 0x036000001b00780b */ /* 0x000fcc0003f2e200 */
[----:B------:R-:W-:-:S08]  /*0590*/  DFMA R28, R22, -R20, R26 ;  /* 0x80000014161c722b */ /* 0x000fd0000000001a */
[----:B------:R-:W-:-:S10]  /*05a0*/  DFMA R22, R24, R28, R22 ;  /* 0x0000001c1816722b */ /* 0x000fd40000000016 */
[----:B------:R-:W-:-:S05]  /*05b0*/  FFMA R24, RZ, R21, R23 ;  /* 0x00000015ff187223 */ /* 0x000fca0000000017 */
[----:B------:R-:W-:-:S13]  /*05c0*/  FSETP.GT.AND P0, PT, |R24|, 1.469367938527859385e-39, PT ;  /* 0x001000001800780b */ /* 0x000fda0003f04200 */
[----:B------:R-:W-:Y:S05]  /*05d0*/  @P0 BRA P1, `(.L_x_8) ;  /* 0x0000000000180947 */ /* 0x000fea0000800000 */
[----:B------:R-:W-:Y:S01]  /*05e0*/  IMAD.MOV.U32 R24, RZ, RZ, R20 ;  /* 0x000000ffff187224 */ /* 0x000fe200078e0014 */
[----:B------:R-:W-:Y:S01]  /*05f0*/  MOV R36, 0x620 ;  /* 0x0000062000247802 */ /* 0x000fe20000000f00 */
[----:B------:R-:W-:-:S07]  /*0600*/  IMAD.MOV.U32 R25, RZ, RZ, R21 ;  /* 0x000000ffff197224 */ /* 0x000fce00078e0015 */
[----:B0-----:R-:W-:Y:S05]  /*0610*/  CALL.REL.NOINC `($__internal_0_$__cuda_sm20_div_rn_f64_full) ;  /* 0x0000000800387944 */ /* 0x001fea0003c00000 */
[----:B------:R-:W-:Y:S02]  /*0620*/  IMAD.MOV.U32 R22, RZ, RZ, R30 ;  /* 0x000000ffff167224 */ /* 0x000fe400078e001e */
[----:B------:R-:W-:-:S07]  /*0630*/  IMAD.MOV.U32 R23, RZ, RZ, R31 ;  /* 0x000000ffff177224 */ /* 0x000fce00078e001f */
.L_x_8:
[----:B------:R-:W-:Y:S05]  /*0640*/  BSYNC.RECONVERGENT B2 ;  /* 0x0000000000027941 */ /* 0x000fea0003800200 */
.L_x_7:
[----:B------:R-:W-:Y:S01]  /*0650*/  DSETP.GEU.AND P0, PT, R22, UR6, PT ;  /* 0x0000000616007e2a */ /* 0x000fe2000bf0e000 */
[----:B------:R-:W-:-:S13]  /*0660*/  BSSY.RELIABLE B2, `(.L_x_9) ;  /* 0x0000006000027945 */ /* 0x000fda0003800100 */
[----:B------:R-:W-:Y:S05]  /*0670*/  @!P0 BRA `(.L_x_10) ;  /* 0x0000000000108947 */ /* 0x000fea0003800000 */
[----:B------:R-:W2:Y:S02]  /*0680*/  LD.E R22, desc[UR4][R4.64+0x20] ;  /* 0x0000200404167980 */ /* 0x000ea4000c101900 */
[----:B--2---:R-:W-:-:S13]  /*0690*/  ISETP.NE.AND P0, PT, R22, 0x1, PT ;  /* 0x000000011600780c */ /* 0x004fda0003f05270 */
[----:B------:R-:W-:Y:S05]  /*06a0*/  @P0 BREAK.RELIABLE B2 ;  /* 0x0000000000020942 */ /* 0x000fea0003800100 */
[----:B------:R-:W-:Y:S05]  /*06b0*/  @P0 BRA `(.L_x_11) ;  /* 0x0000000400980947 */ /* 0x000fea0003800000 */
.L_x_10:
[----:B------:R-:W-:Y:S05]  /*06c0*/  BSYNC.RELIABLE B2 ;  /* 0x0000000000027941 */ /* 0x000fea0003800100 */
.L_x_9:
[----:B0-----:R-:W-:Y:S01]  /*06d0*/  DMUL R4, R20, R20 ;  /* 0x0000001414047228 */ /* 0x001fe20000000000 */
[----:B------:R-:W-:Y:S01]  /*06e0*/  MOV R22, 0x1 ;  /* 0x0000000100167802 */ /* 0x000fe20000000f00 */
[----:B------:R-:W0:Y:S01]  /*06f0*/  LDC.64 R26, c[0x0][0x398] ;  /* 0x0000e600ff1a7b82 */ /* 0x000e220000000a00 */
[----:B------:R-:W-:Y:S03]  /*0700*/  BSSY.RECONVERGENT B2, `(.L_x_12) ;  /* 0x0000018000027945 */ /* 0x000fe60003800200 */
[----:B------:R-:W1:Y:S02]  /*0710*/  MUFU.RCP64H R23, R5 ;  /* 0x0000000500177308 */ /* 0x000e640000001800 */
[----:B-1----:R-:W-:-:S08]  /*0720*/  DFMA R24, -R4, R22, 1 ;  /* 0x3ff000000418742b */ /* 0x002fd00000000116 */
[----:B------:R-:W-:-:S08]  /*0730*/  DFMA R24, R24, R24, R24 ;  /* 0x000000181818722b */ /* 0x000fd00000000018 */
[----:B------:R-:W-:Y:S02]  /*0740*/  DFMA R24, R22, R24, R22 ;  /* 0x000000181618722b */ /* 0x000fe40000000016 */
[----:B0-----:R-:W-:-:S06]  /*0750*/  DMUL R22, R26, 6.6743000015634379452e-11 ;  /* 0x3dd2589f1a167828 */ /* 0x001fcc0000000000 */
[----:B------:R-:W-:Y:S02]  /*0760*/  DFMA R26, -R4, R24, 1 ;  /* 0x3ff00000041a742b */ /* 0x000fe40000000118 */
[----:B------:R-:W-:-:S06]  /*0770*/  DMUL R28, R2, R22 ;  /* 0x00000016021c7228 */ /* 0x000fcc0000000000 */
[----:B------:R-:W-:-:S04]  /*0780*/  DFMA R26, R24, R26, R24 ;  /* 0x0000001a181a722b */ /* 0x000fc80000000018 */
[----:B------:R-:W-:-:S04]  /*0790*/  FSETP.GEU.AND P1, PT, |R29|, 6.5827683646048100446e-37, PT ;  /* 0x036000001d00780b */ /* 0x000fc80003f2e200 */
[----:B------:R-:W-:-:S08]  /*07a0*/  DMUL R2, R28, R26 ;  /* 0x0000001a1c027228 */ /* 0x000fd00000000000 */
[----:B------:R-:W-:-:S08]  /*07b0*/  DFMA R22, -R4, R2, R28 ;  /* 0x000000020416722b */ /* 0x000fd0000000011c */
[----:B------:R-:W-:-:S10]  /*07c0*/  DFMA R2, R26, R22, R2 ;  /* 0x000000161a02722b */ /* 0x000fd40000000002 */
[----:B------:R-:W-:-:S05]  /*07d0*/  FFMA R22, RZ, R5, R3 ;  /* 0x00000005ff167223 */ /* 0x000fca0000000003 */
[----:B------:R-:W-:-:S13]  /*07e0*/  FSETP.GT.AND P0, PT, |R22|, 1.469367938527859385e-39, PT ;  /* 0x001000001600780b */ /* 0x000fda0003f04200 */
[----:B------:R-:W-:Y:S05]  /*07f0*/  @P0 BRA P1, `(.L_x_13) ;  /* 0x0000000000200947 */ /* 0x000fea0000800000 */
[----:B------:R-:W-:Y:S01]  /*0800*/  IMAD.MOV.U32 R26, RZ, RZ, R28 ;  /* 0x000000ffff1a7224 */ /* 0x000fe200078e001c */
[----:B------:R-:W-:Y:S01]  /*0810*/  MOV R36, 0x860 ;  /* 0x0000086000247802 */ /* 0x000fe20000000f00 */
[----:B------:R-:W-:Y:S02]  /*0820*/  IMAD.MOV.U32 R27, RZ, RZ, R29 ;  /* 0x000000ffff1b7224 */ /* 0x000fe400078e001d */
[----:B------:R-:W-:Y:S02]  /*0830*/  IMAD.MOV.U32 R24, RZ, RZ, R4 ;  /* 0x000000ffff187224 */ /* 0x000fe400078e0004 */
[----:B------:R-:W-:-:S07]  /*0840*/  IMAD.MOV.U32 R25, RZ, RZ, R5 ;  /* 0x000000ffff197224 */ /* 0x000fce00078e0005 */
[----:B------:R-:W-:Y:S05]  /*0850*/  CALL.REL.NOINC `($__internal_0_$__cuda_sm20_div_rn_f64_full) ;  /* 0x0000000400a87944 */ /* 0x000fea0003c00000 */
[----:B------:R-:W-:Y:S02]  /*0860*/  IMAD.MOV.U32 R2, RZ, RZ, R30 ;  /* 0x000000ffff027224 */ /* 0x000fe400078e001e */
[----:B------:R-:W-:-:S07]  /*0870*/  IMAD.MOV.U32 R3, RZ, RZ, R31 ;  /* 0x000000ffff037224 */ /* 0x000fce00078e001f */
.L_x_13:
[----:B------:R-:W-:Y:S05]  /*0880*/  BSYNC.RECONVERGENT B2 ;  /* 0x0000000000027941 */ /* 0x000fea0003800200 */
.L_x_12:
[----:B------:R-:W0:Y:S01]  /*0890*/  MUFU.RCP64H R5, R21 ;  /* 0x0000001500057308 */ /* 0x000e220000001800 */
[----:B------:R-:W-:Y:S01]  /*08a0*/  IMAD.MOV.U32 R4, RZ, RZ, 0x1 ;  /* 0x00000001ff047424 */ /* 0x000fe200078e00ff */
[----:B------:R-:W-:Y:S01]  /*08b0*/  DMUL R26, R16, R2 ;  /* 0x00000002101a7228 */ /* 0x000fe20000000000 */
[----:B------:R-:W-:Y:S09]  /*08c0*/  BSSY.RECONVERGENT B2, `(.L_x_14) ;  /* 0x0000013000027945 */ /* 0x000ff20003800200 */
[----:B------:R-:W-:Y:S01]  /*08d0*/  FSETP.GEU.AND P1, PT, |R27|, 6.5827683646048100446e-37, PT ;  /* 0x036000001b00780b */ /* 0x000fe20003f2e200 */
[----:B0-----:R-:W-:-:S08]  /*08e0*/  DFMA R22, R4, -R20, 1 ;  /* 0x3ff000000416742b */ /* 0x001fd00000000814 */
[----:B------:R-:W-:-:S08]  /*08f0*/  DFMA R22, R22, R22, R22 ;  /* 0x000000161616722b */ /* 0x000fd00000000016 */
[----:B------:R-:W-:-:S08]  /*0900*/  DFMA R22, R4, R22, R4 ;  /* 0x000000160416722b */ /* 0x000fd00000000004 */
[----:B------:R-:W-:-:S08]  /*0910*/  DFMA R4, R22, -R20, 1 ;  /* 0x3ff000001604742b */ /* 0x000fd00000000814 */
[----:B------:R-:W-:-:S08]  /*0920*/  DFMA R22, R22, R4, R22 ;  /* 0x000000041616722b */ /* 0x000fd00000000016 */
[----:B------:R-:W-:-:S08]  /*0930*/  DMUL R4, R22, R26 ;  /* 0x0000001a16047228 */ /* 0x000fd00000000000 */
[----:B------:R-:W-:-:S08]  /*0940*/  DFMA R16, R4, -R20, R26 ;  /* 0x800000140410722b */ /* 0x000fd0000000001a */
[----:B------:R-:W-:-:S10]  /*0950*/  DFMA R4, R22, R16, R4 ;  /* 0x000000101604722b */ /* 0x000fd40000000004 */
[----:B------:R-:W-:-:S05]  /*0960*/  FFMA R16, RZ, R21, R5 ;  /* 0x00000015ff107223 */ /* 0x000fca0000000005 */
[----:B------:R-:W-:-:S13]  /*0970*/  FSETP.GT.AND P0, PT, |R16|, 1.469367938527859385e-39, PT ;  /* 0x001000001000780b */ /* 0x000fda0003f04200 */
[----:B------:R-:W-:Y:S05]  /*0980*/  @P0 BRA P1, `(.L_x_15) ;  /* 0x0000000000180947 */ /* 0x000fea0000800000 */
[----:B------:R-:W-:Y:S01]  /*0990*/  IMAD.MOV.U32 R24, RZ, RZ, R20 ;  /* 0x000000ffff187224 */ /* 0x000fe200078e0014 */
[----:B------:R-:W-:Y:S02]  /*09a0*/  MOV R25, R21 ;  /* 0x0000001500197202 */ /* 0x000fe40000000f00 */
[----:B------:R-:W-:-:S07]  /*09b0*/  MOV R36, 0x9d0 ;  /* 0x000009d000247802 */ /* 0x000fce0000000f00 */
[----:B------:R-:W-:Y:S05]  /*09c0*/  CALL.REL.NOINC `($__internal_0_$__cuda_sm20_div_rn_f64_full) ;  /* 0x00000004004c7944 */ /* 0x000fea0003c00000 */
[----:B------:R-:W-:Y:S02]  /*09d0*/  IMAD.MOV.U32 R4, RZ, RZ, R30 ;  /* 0x000000ffff047224 */ /* 0x000fe400078e001e */
[----:B------:R-:W-:-:S07]  /*09e0*/  IMAD.MOV.U32 R5, RZ, RZ, R31 ;  /* 0x000000ffff057224 */ /* 0x000fce00078e001f */
.L_x_15:
[----:B------:R-:W-:Y:S05]  /*09f0*/  BSYNC.RECONVERGENT B2 ;  /* 0x0000000000027941 */ /* 0x000fea0003800200 */
.L_x_14:
[----:B------:R-:W0:Y:S01]  /*0a00*/  MUFU.RCP64H R17, R21 ;  /* 0x0000001500117308 */ /* 0x000e220000001800 */
[----:B------:R-:W-:Y:S01]  /*0a10*/  IMAD.MOV.U32 R16, RZ, RZ, 0x1 ;  /* 0x00000001ff107424 */ /* 0x000fe200078e00ff */
[----:B------:R-:W-:Y:S01]  /*0a20*/  DMUL R26, R14, R2 ;  /* 0x000000020e1a7228 */ /* 0x000fe20000000000 */
[----:B------:R-:W-:Y:S01]  /*0a30*/  BSSY.RECONVERGENT B2, `(.L_x_16) ;  /* 0x0000014000027945 */ /* 0x000fe20003800200 */
[----:B------:R-:W-:-:S08]  /*0a40*/  DADD R6, R6, R4 ;  /* 0x0000000006067229 */ /* 0x000fd00000000004 */
        /* <DEDUP_REMOVED lines=15> */
[----:B------:R-:W-:Y:S05]  /*0b40*/  CALL.REL.NOINC `($__internal_0_$__cuda_sm20_div_rn_f64_full) ;  /* 0x0000000000ec7944 */ /* 0x000fea0003c00000 */
[----:B------:R-:W-:Y:S02]  /*0b50*/  IMAD.MOV.U32 R14, RZ, RZ, R30 ;  /* 0x000000ffff0e7224 */ /* 0x000fe400078e001e */
[----:B------:R-:W-:-:S07]  /*0b60*/  IMAD.MOV.U32 R15, RZ, RZ, R31 ;  /* 0x000000ffff0f7224 */ /* 0x000fce00078e001f */
.L_x_17:
[----:B------:R-:W-:Y:S05]  /*0b70*/  BSYNC.RECONVERGENT B2 ;  /* 0x0000000000027941 */ /* 0x000fea0003800200 */
.L_x_16:
        /* <DEDUP_REMOVED lines=17> */
[----:B------:R-:W-:Y:S01]  /*0c90*/  MOV R24, R20 ;  /* 0x0000001400187202 */ /* 0x000fe20000000f00 */
[----:B------:R-:W-:Y:S01]  /*0ca0*/  IMAD.MOV.U32 R25, RZ, RZ, R21 ;  /* 0x000000ffff197224 */ /* 0x000fe200078e0015 */
[----:B------:R-:W-:-:S07]  /*0cb0*/  MOV R36, 0xcd0 ;  /* 0x00000cd000247802 */ /* 0x000fce0000000f00 */
[----:B------:R-:W-:Y:S05]  /*0cc0*/  CALL.REL.NOINC `($__internal_0_$__cuda_sm20_div_rn_f64_full) ;  /* 0x00000000008c7944 */ /* 0x000fea0003c00000 */
[----:B------:R-:W-:Y:S02]  /*0cd0*/  IMAD.MOV.U32 R2, RZ, RZ, R30 ;  /* 0x000000ffff027224 */ /* 0x000fe400078e001e */
[----:B------:R-:W-:-:S07]  /*0ce0*/  IMAD.MOV.U32 R3, RZ, RZ, R31 ;  /* 0x000000ffff037224 */ /* 0x000fce00078e001f */
.L_x_19:
[----:B------:R-:W-:Y:S05]  /*0cf0*/  BSYNC.RECONVERGENT B2 ;  /* 0x0000000000027941 */ /* 0x000fea0003800200 */
.L_x_18:
[----:B------:R-:W-:Y:S01]  /*0d00*/  DADD R10, R10, R2 ;  /* 0x000000000a0a7229 */ /* 0x000fe20000000002 */
[----:B------:R-:W-:Y:S10]  /*0d10*/  BRA `(.L_x_2) ;  /* 0x0000000000547947 */ /* 0x000ff40003800000 */
.L_x_11:
[----:B------:R-:W2:Y:S02]  /*0d20*/  LD.E.64 R22, desc[UR4][R4.64+0x58] ;  /* 0x0000580404167980 */ /* 0x000ea4000c101b00 */
[----:B--2---:R-:W-:-:S04]  /*0d30*/  ISETP.NE.U32.AND P0, PT, R22, RZ, PT ;  /* 0x000000ff1600720c */ /* 0x004fc80003f05070 */
[----:B------:R-:W-:-:S13]  /*0d40*/  ISETP.NE.AND.EX P0, PT, R23, RZ, PT, P0 ;  /* 0x000000ff1700720c */ /* 0x000fda0003f05300 */
[----:B------:R-:W-:Y:S05]  /*0d50*/  @!P0 BRA `(.L_x_2) ;  /* 0x0000000000448947 */ /* 0x000fea0003800000 */
[----:B------:R-:W-:-:S05]  /*0d60*/  IMAD R25, R0, 0x8, R1 ;  /* 0x0000000800197824 */ /* 0x000fca00078e0201 */
[----:B------:R1:W-:Y:S04]  /*0d70*/  STL.64 [R25], R22 ;  /* 0x0000001619007387 */ /* 0x0003e80000100a00 */
[----:B------:R-:W2:Y:S04]  /*0d80*/  LD.E.64 R2, desc[UR4][R4.64+0x60] ;  /* 0x0000600404027980 */ /* 0x000ea8000c101b00 */
[----:B--2---:R2:W-:Y:S04]  /*0d90*/  STL.64 [R37], R2 ;  /* 0x0000000225007387 */ /* 0x0045e80000100a00 */
[----:B------:R-:W3:Y:S04]  /*0da0*/  LD.E.64 R14, desc[UR4][R4.64+0x68] ;  /* 0x00006804040e7980 */ /* 0x000ee8000c101b00 */
[----:B---3--:R3:W-:Y:S04]  /*0db0*/  STL.64 [R37+0x8], R14 ;  /* 0x0000080e25007387 */ /* 0x0087e80000100a00 */
[----:B------:R-:W4:Y:S04]  /*0dc0*/  LD.E.64 R16, desc[UR4][R4.64+0x70] ;  /* 0x0000700404107980 */ /* 0x000f28000c101b00 */
[----:B----4-:R3:W-:Y:S04]  /*0dd0*/  STL.64 [R37+0x10], R16 ;  /* 0x0000101025007387 */ /* 0x0107e80000100a00 */
[----:B------:R-:W4:Y:S04]  /*0de0*/  LD.E.64 R18, desc[UR4][R4.64+0x78] ;  /* 0x0000780404127980 */ /* 0x000f28000c101b00 */
[----:B----4-:R3:W-:Y:S04]  /*0df0*/  STL.64 [R37+0x18], R18 ;  /* 0x0000181225007387 */ /* 0x0107e80000100a00 */
[----:B------:R-:W4:Y:S04]  /*0e00*/  LD.E.64 R20, desc[UR4][R4.64+0x80] ;  /* 0x0000800404147980 */ /* 0x000f28000c101b00 */
[----:B----4-:R3:W-:Y:S04]  /*0e10*/  STL.64 [R37+0x20], R20 ;  /* 0x0000201425007387 */ /* 0x0107e80000100a00 */
[----:B-1----:R-:W4:Y:S04]  /*0e20*/  LD.E.64 R22, desc[UR4][R4.64+0x88] ;  /* 0x0000880404167980 */ /* 0x002f28000c101b00 */
[----:B----4-:R3:W-:Y:S04]  /*0e30*/  STL.64 [R37+0x28], R22 ;  /* 0x0000281625007387 */ /* 0x0107e80000100a00 */
[----:B--2---:R-:W2:Y:S01]  /*0e40*/  LD.E.64 R2, desc[UR4][R4.64+0x90] ;  /* 0x0000900404027980 */ /* 0x004ea2000c101b00 */
[----:B------:R-:W-:-:S03]  /*0e50*/  VIADD R0, R38, 0x7 ;  /* 0x0000000726007836 */ /* 0x000fc60000000000 */
[----:B--2---:R3:W-:Y:S04]  /*0e60*/  STL.64 [R37+0x30], R2 ;  /* 0x0000300225007387 */ /* 0x0047e80000100a00 */
.L_x_2:
[----:B------:R-:W-:Y:S05]  /*0e70*/  BSYNC.RECONVERGENT B0 ;  /* 0x0000000000007941 */ /* 0x000fea0003800200 */
.L_x_1:
[----:B------:R-:W-:-:S13]  /*0e80*/  ISETP.NE.AND P0, PT, R0, RZ, PT ;  /* 0x000000ff0000720c */ /* 0x000fda0003f05270 */
[----:B------:R-:W-:Y:S05]  /*0e90*/  @P0 BRA `(.L_x_20) ;  /* 0xfffffff000a40947 */ /* 0x000fea000383ffff */
[----:B------:R-:W-:Y:S05]  /*0ea0*/  BSYNC.RECONVERGENT B1 ;  /* 0x0000000000017941 */ /* 0x000fea0003800200 */
.L_x_0:
[----:B------:R-:W-:Y:S05]  /*0eb0*/  WARPSYNC.ALL ;  /* 0x0000000000007948 */ /* 0x000fea0003800000 */
[----:B------:R-:W-:Y:S04]  /*0ec0*/  STG.E.64 desc[UR4][R12.64+0x38], R6 ;  /* 0x000038060c007986 */ /* 0x000fe8000c101b04 */
[----:B------:R-:W-:Y:S04]  /*0ed0*/  STG.E.64 desc[UR4][R12.64+0x40], R8 ;  /* 0x000040080c007986 */ /* 0x000fe8000c101b04 */
[----:B------:R-:W-:Y:S01]  /*0ee0*/  STG.E.64 desc[UR4][R12.64+0x48], R10 ;  /* 0x0000480a0c007986 */ /* 0x000fe2000c101b04 */
[----:B------:R-:W-:Y:S05]  /*0ef0*/  EXIT ;  /* 0x000000000000794d */ /* 0x000fea0003800000 */
        .weak           $__internal_0_$__cuda_sm20_div_rn_f64_full
        .type           $__internal_0_$__cuda_sm20_div_rn_f64_full,@function
        .size           $__internal_0_$__cuda_sm20_div_rn_f64_full,($__internal_1_$__cuda_sm20_dsqrt_rn_f64_mediumpath_v1 - $__internal_0_$__cuda_sm20_div_rn_f64_full)
$__internal_0_$__cuda_sm20_div_rn_f64_full:
[C---:B------:R-:W-:Y:S01]  /*0f00*/  FSETP.GEU.AND P0, PT, |R25|.reuse, 1.469367938527859385e-39, PT ;  /* 0x001000001900780b */ /* 0x040fe20003f0e200 */
[----:B------:R-:W-:Y:S01]  /*0f10*/  IMAD.MOV.U32 R28, RZ, RZ, 0x1 ;  /* 0x00000001ff1c7424 */ /* 0x000fe200078e00ff */
[----:B------:R-:W-:Y:S01]  /*0f20*/  LOP3.LUT R22, R25, 0x800fffff, RZ, 0xc0, !PT ;  /* 0x800fffff19167812 */ /* 0x000fe200078ec0ff */
[----:B------:R-:W-:Y:S01]  /*0f30*/  IMAD.MOV.U32 R40, RZ, RZ, 0x1ca00000 ;  /* 0x1ca00000ff287424 */ /* 0x000fe200078e00ff */
[C---:B------:R-:W-:Y:S01]  /*0f40*/  FSETP.GEU.AND P2, PT, |R27|.reuse, 1.469367938527859385e-39, PT ;  /* 0x001000001b00780b */ /* 0x040fe20003f4e200 */
[----:B------:R-:W-:Y:S01]  /*0f50*/  BSSY.RECONVERGENT B3, `(.L_x_21) ;  /* 0x0000052000037945 */ /* 0x000fe20003800200 */
[----:B------:R-:W-:Y:S01]  /*0f60*/  LOP3.LUT R23, R22, 0x3ff00000, RZ, 0xfc, !PT ;  /* 0x3ff0000016177812 */ /* 0x000fe200078efcff */
[----:B------:R-:W-:Y:S01]  /*0f70*/  IMAD.MOV.U32 R22, RZ, RZ, R24 ;  /* 0x000000ffff167224 */ /* 0x000fe200078e0018 */
[----:B------:R-:W-:Y:S02]  /*0f80*/  LOP3.LUT R39, R27, 0x7ff00000, RZ, 0xc0, !PT ;  /* 0x7ff000001b277812 */ /* 0x000fe400078ec0ff */
[----:B------:R-:W-:-:S03]  /*0f90*/  LOP3.LUT R42, R25, 0x7ff00000, RZ, 0xc0, !PT ;  /* 0x7ff00000192a7812 */ /* 0x000fc600078ec0ff */
[----:B------:R-:W-:Y:S01]  /*0fa0*/  @!P0 DMUL R22, R24, 8.98846567431157953865e+307 ;  /* 0x7fe0000018168828 */ /* 0x000fe20000000000 */
[----:B------:R-:W-:-:S03]  /*0fb0*/  ISETP.GE.U32.AND P1, PT, R39, R42, PT ;  /* 0x0000002a2700720c */ /* 0x000fc60003f26070 */
[----:B------:R-:W-:Y:S02]  /*0fc0*/  @!P2 LOP3.LUT R32, R25, 0x7ff00000, RZ, 0xc0, !PT ;  /* 0x7ff000001920a812 */ /* 0x000fe400078ec0ff */
[----:B------:R-:W0:Y:S02]  /*0fd0*/  MUFU.RCP64H R29, R23 ;  /* 0x00000017001d7308 */ /* 0x000e240000001800 */
[----:B------:R-:W-:Y:S02]  /*0fe0*/  @!P2 ISETP.GE.U32.AND P3, PT, R39, R32, PT ;  /* 0x000000202700a20c */ /* 0x000fe40003f66070 */
[----:B------:R-:W-:Y:S02]  /*0ff0*/  @!P0 LOP3.LUT R42, R23, 0x7ff00000, RZ, 0xc0, !PT ;  /* 0x7ff00000172a8812 */ /* 0x000fe400078ec0ff */
[----:B------:R-:W-:-:S04]  /*1000*/  @!P2 SEL R33, R40, 0x63400000, !P3 ;  /* 0x634000002821a807 */ /* 0x000fc80005800000 */
[----:B------:R-:W-:-:S04]  /*1010*/  @!P2 LOP3.LUT R34, R33, 0x80000000, R27, 0xf8, !PT ;  /* 0x800000002122a812 */ /* 0x000fc800078ef81b */
[----:B------:R-:W-:Y:S01]  /*1020*/  @!P2 LOP3.LUT R35, R34, 0x100000, RZ, 0xfc, !PT ;  /* 0x001000002223a812 */ /* 0x000fe200078efcff */
[----:B------:R-:W-:Y:S01]  /*1030*/  @!P2 IMAD.MOV.U32 R34, RZ, RZ, RZ ;  /* 0x000000ffff22a224 */ /* 0x000fe200078e00ff */
[----:B0-----:R-:W-:-:S08]  /*1040*/  DFMA R30, R28, -R22, 1 ;  /* 0x3ff000001c1e742b */ /* 0x001fd00000000816 */
[----:B------:R-:W-:-:S08]  /*1050*/  DFMA R30, R30, R30, R30 ;  /* 0x0000001e1e1e722b */ /* 0x000fd0000000001e */
[----:B------:R-:W-:Y:S01]  /*1060*/  DFMA R30, R28, R30, R28 ;  /* 0x0000001e1c1e722b */ /* 0x000fe2000000001c */
[----:B------:R-:W-:Y:S02]  /*1070*/  SEL R29, R40, 0x63400000, !P1 ;  /* 0x63400000281d7807 */ /* 0x000fe40004800000 */
[----:B------:R-:W-:Y:S02]  /*1080*/  MOV R28, R26 ;  /* 0x0000001a001c7202 */ /* 0x000fe40000000f00 */
[----:B------:R-:W-:-:S03]  /*1090*/  LOP3.LUT R29, R29, 0x800fffff, R27, 0xf8, !PT ;  /* 0x800fffff1d1d7812 */ /* 0x000fc600078ef81b */
[----:B------:R-:W-:-:S03]  /*10a0*/  DFMA R32, R30, -R22, 1 ;  /* 0x3ff000001e20742b */ /* 0x000fc60000000816 */
[----:B------:R-:W-:-:S05]  /*10b0*/  @!P2 DFMA R28, R28, 2, -R34 ;  /* 0x400000001c1ca82b */ /* 0x000fca0000000822 */
[----:B------:R-:W-:-:S08]  /*10c0*/  DFMA R30, R30, R32, R30 ;  /* 0x000000201e1e722b */ /* 0x000fd0000000001e */
[----:B------:R-:W-:-:S08]  /*10d0*/  DMUL R32, R30, R28 ;  /* 0x0000001c1e207228 */ /* 0x000fd00000000000 */
[----:B------:R-:W-:-:S08]  /*10e0*/  DFMA R34, R32, -R22, R28 ;  /* 0x800000162022722b */ /* 0x000fd0000000001c */
[----:B------:R-:W-:Y:S01]  /*10f0*/  DFMA R34, R30, R34, R32 ;  /* 0x000000221e22722b */ /* 0x000fe20000000020 */
[----:B------:R-:W-:Y:S01]  /*1100*/  IMAD.MOV.U32 R32, RZ, RZ, R39 ;  /* 0x000000ffff207224 */ /* 0x000fe200078e0027 */
[----:B------:R-:W-:-:S05]  /*1110*/  @!P2 LOP3.LUT R32, R29, 0x7ff00000, RZ, 0xc0, !PT ;  /* 0x7ff000001d20a812 */ /* 0x000fca00078ec0ff */
[----:B------:R-:W-:-:S05]  /*1120*/  VIADD R30, R32, 0xffffffff ;  /* 0xffffffff201e7836 */ /* 0x000fca0000000000 */
[----:B------:R-:W-:Y:S01]  /*1130*/  ISETP.GT.U32.AND P0, PT, R30, 0x7feffffe, PT ;  /* 0x7feffffe1e00780c */ /* 0x000fe20003f04070 */
[----:B------:R-:W-:-:S05]  /*1140*/  VIADD R30, R42, 0xffffffff ;  /* 0xffffffff2a1e7836 */ /* 0x000fca0000000000 */
[----:B------:R-:W-:-:S13]  /*1150*/  ISETP.GT.U32.OR P0, PT, R30, 0x7feffffe, P0 ;  /* 0x7feffffe1e00780c */ /* 0x000fda0000704470 */
[----:B------:R-:W-:Y:S05]  /*1160*/  @P0 BRA `(.L_x_22) ;  /* 0x00000000006c0947 */ /* 0x000fea0003800000 */
[----:B------:R-:W-:-:S04]  /*1170*/  LOP3.LUT R30, R25, 0x7ff00000, RZ, 0xc0, !PT ;  /* 0x7ff00000191e7812 */ /* 0x000fc800078ec0ff */
[CC--:B------:R-:W-:Y:S02]  /*1180*/  VIADDMNMX R26, R39.reuse, -R30.reuse, 0xb9600000, !PT ;  /* 0xb9600000271a7446 */ /* 0x0c0fe4000780091e */
[----:B------:R-:W-:Y:S02]  /*1190*/  ISETP.GE.U32.AND P0, PT, R39, R30, PT ;  /* 0x0000001e2700720c */ /* 0x000fe40003f06070 */
[----:B------:R-:W-:Y:S02]  /*11a0*/  VIMNMX R26, PT, PT, R26, 0x46a00000, PT ;  /* 0x46a000001a1a7848 */ /* 0x000fe40003fe0100 */
[----:B------:R-:W-:-:S05]  /*11b0*/  SEL R27, R40, 0x63400000, !P0 ;  /* 0x63400000281b7807 */ /* 0x000fca0004000000 */
[----:B------:R-:W-:Y:S02]  /*11c0*/  IMAD.IADD R32, R26, 0x1, -R27 ;  /* 0x000000011a207824 */ /* 0x000fe400078e0a1b */
[----:B------:R-:W-:Y:S02]  /*11d0*/  IMAD.MOV.U32 R26, RZ, RZ, RZ ;  /* 0x000000ffff1a7224 */ /* 0x000fe400078e00ff */
[----:B------:R-:W-:-:S06]  /*11e0*/  VIADD R27, R32, 0x7fe00000 ;  /* 0x7fe00000201b7836 */ /* 0x000fcc0000000000 */
[----:B------:R-:W-:-:S10]  /*11f0*/  DMUL R30, R34, R26 ;  /* 0x0000001a221e7228 */ /* 0x000fd40000000000 */
[----:B------:R-:W-:-:S13]  /*1200*/  FSETP.GTU.AND P0, PT, |R31|, 1.469367938527859385e-39, PT ;  /* 0x001000001f00780b */ /* 0x000fda0003f0c200 */
[----:B------:R-:W-:Y:S05]  /*1210*/  @P0 BRA `(.L_x_23) ;  /* 0x0000000000940947 */ /* 0x000fea0003800000 */
[----:B------:R-:W-:Y:S01]  /*1220*/  DFMA R22, R34, -R22, R28 ;  /* 0x800000162216722b */ /* 0x000fe2000000001c */
[----:B------:R-:W-:-:S09]  /*1230*/  IMAD.MOV.U32 R26, RZ, RZ, RZ ;  /* 0x000000ffff1a7224 */ /* 0x000fd200078e00ff */
[C---:B------:R-:W-:Y:S02]  /*1240*/  FSETP.NEU.AND P0, PT, R23.reuse, RZ, PT ;  /* 0x000000ff1700720b */ /* 0x040fe40003f0d000 */
[----:B------:R-:W-:-:S04]  /*1250*/  LOP3.LUT R25, R23, 0x80000000, R25, 0x48, !PT ;  /* 0x8000000017197812 */ /* 0x000fc800078e4819 */
[----:B------:R-:W-:-:S07]  /*1260*/  LOP3.LUT R27, R25, R27, RZ, 0xfc, !PT ;  /* 0x0000001b191b7212 */ /* 0x000fce00078efcff */
[----:B------:R-:W-:Y:S05]  /*1270*/  @!P0 BRA `(.L_x_23) ;  /* 0x00000000007c8947 */ /* 0x000fea0003800000 */
[----:B------:R-:W-:Y:S01]  /*1280*/  IADD3 R23, PT, PT, -R32, RZ, RZ ;  /* 0x000000ff20177210 */ /* 0x000fe20007ffe1ff */
[----:B------:R-:W-:Y:S01]  /*1290*/  IMAD.MOV.U32 R22, RZ, RZ, RZ ;  /* 0x000000ffff167224 */ /* 0x000fe200078e00ff */
[----:B------:R-:W-:-:S05]  /*12a0*/  DMUL.RP R26, R34, R26 ;  /* 0x0000001a221a7228 */ /* 0x000fca0000008000 */
[----:B------:R-:W-:-:S05]  /*12b0*/  DFMA R22, R30, -R22, R34 ;  /* 0x800000161e16722b */ /* 0x000fca0000000022 */
[----:B------:R-:W-:Y:S02]  /*12c0*/  LOP3.LUT R25, R27, R25, RZ, 0x3c, !PT ;  /* 0x000000191b197212 */ /* 0x000fe400078e3cff */
[----:B------:R-:W-:-:S04]  /*12d0*/  IADD3 R22, PT, PT, -R32, -0x43300000, RZ ;  /* 0xbcd0000020167810 */ /* 0x000fc80007ffe1ff */
[----:B------:R-:W-:-:S04]  /*12e0*/  FSETP.NEU.AND P0, PT, |R23|, R22, PT ;  /* 0x000000161700720b */ /* 0x000fc80003f0d200 */
[----:B------:R-:W-:Y:S02]  /*12f0*/  FSEL R30, R26, R30, !P0 ;  /* 0x0000001e1a1e7208 */ /* 0x000fe40004000000 */
[----:B------:R-:W-:Y:S01]  /*1300*/  FSEL R31, R25, R31, !P0 ;  /* 0x0000001f191f7208 */ /* 0x000fe20004000000 */
[----:B------:R-:W-:Y:S06]  /*1310*/  BRA `(.L_x_23) ;  /* 0x0000000000547947 */ /* 0x000fec0003800000 */
.L_x_22:
[----:B------:R-:W-:-:S14]  /*1320*/  DSETP.NAN.AND P0, PT, R26, R26, PT ;  /* 0x0000001a1a00722a */ /* 0x000fdc0003f08000 */
[----:B------:R-:W-:Y:S05]  /*1330*/  @P0 BRA `(.L_x_24) ;  /* 0x0000000000440947 */ /* 0x000fea0003800000 */
[----:B------:R-:W-:-:S14]  /*1340*/  DSETP.NAN.AND P0, PT, R24, R24, PT ;  /* 0x000000181800722a */ /* 0x000fdc0003f08000 */
[----:B------:R-:W-:Y:S05]  /*1350*/  @P0 BRA `(.L_x_25) ;  /* 0x0000000000300947 */ /* 0x000fea0003800000 */
[----:B------:R-:W-:Y:S01]  /*1360*/  ISETP.NE.AND P0, PT, R32, R42, PT ;  /* 0x0000002a2000720c */ /* 0x000fe20003f05270 */
[----:B------:R-:W-:Y:S02]  /*1370*/  IMAD.MOV.U32 R30, RZ, RZ, 0x0 ;  /* 0x00000000ff1e7424 */ /* 0x000fe400078e00ff */
[----:B------:R-:W-:-:S10]  /*1380*/  IMAD.MOV.U32 R31, RZ, RZ, -0x80000 ;  /* 0xfff80000ff1f7424 */ /* 0x000fd400078e00ff */
[----:B------:R-:W-:Y:S05]  /*1390*/  @!P0 BRA `(.L_x_23) ;  /* 0x0000000000348947 */ /* 0x000fea0003800000 */
[----:B------:R-:W-:Y:S02]  /*13a0*/  ISETP.NE.AND P0, PT, R32, 0x7ff00000, PT ;  /* 0x7ff000002000780c */ /* 0x000fe40003f05270 */
[----:B------:R-:W-:Y:S02]  /*13b0*/  LOP3.LUT R31, R27, 0x80000000, R25, 0x48, !PT ;  /* 0x800000001b1f7812 */ /* 0x000fe400078e4819 */
[----:B------:R-:W-:-:S13]  /*13c0*/  ISETP.EQ.OR P0, PT, R42, RZ, !P0 ;  /* 0x000000ff2a00720c */ /* 0x000fda0004702670 */
[----:B------:R-:W-:Y:S01]  /*13d0*/  @P0 LOP3.LUT R22, R31, 0x7ff00000, RZ, 0xfc, !PT ;  /* 0x7ff000001f160812 */ /* 0x000fe200078efcff */
[----:B------:R-:W-:Y:S02]  /*13e0*/  @!P0 IMAD.MOV.U32 R30, RZ, RZ, RZ ;  /* 0x000000ffff1e8224 */ /* 0x000fe400078e00ff */
[----:B------:R-:W-:Y:S02]  /*13f0*/  @P0 IMAD.MOV.U32 R30, RZ, RZ, RZ ;  /* 0x000000ffff1e0224 */ /* 0x000fe400078e00ff */
[----:B------:R-:W-:Y:S01]  /*1400*/  @P0 IMAD.MOV.U32 R31, RZ, RZ, R22 ;  /* 0x000000ffff1f0224 */ /* 0x000fe200078e0016 */
[----:B------:R-:W-:Y:S06]  /*1410*/  BRA `(.L_x_23) ;  /* 0x0000000000147947 */ /* 0x000fec0003800000 */
.L_x_25:
[----:B------:R-:W-:Y:S01]  /*1420*/  LOP3.LUT R31, R25, 0x80000, RZ, 0xfc, !PT ;  /* 0x00080000191f7812 */ /* 0x000fe200078efcff */
[----:B------:R-:W-:Y:S01]  /*1430*/  IMAD.MOV.U32 R30, RZ, RZ, R24 ;  /* 0x000000ffff1e7224 */ /* 0x000fe200078e0018 */
[----:B------:R-:W-:Y:S06]  /*1440*/  BRA `(.L_x_23) ;  /* 0x0000000000087947 */ /* 0x000fec0003800000 */
.L_x_24:
[----:B------:R-:W-:Y:S02]  /*1450*/  LOP3.LUT R31, R27, 0x80000, RZ, 0xfc, !PT ;  /* 0x000800001b1f7812 */ /* 0x000fe400078efcff */
[----:B------:R-:W-:-:S07]  /*1460*/  MOV R30, R26 ;  /* 0x0000001a001e7202 */ /* 0x000fce0000000f00 */
.L_x_23:
[----:B------:R-:W-:Y:S05]  /*1470*/  BSYNC.RECONVERGENT B3 ;  /* 0x0000000000037941 */ /* 0x000fea0003800200 */
.L_x_21:
[----:B------:R-:W-:Y:S02]  /*1480*/  IMAD.MOV.U32 R22, RZ, RZ, R36 ;  /* 0x000000ffff167224 */ /* 0x000fe400078e0024 */
[----:B------:R-:W-:-:S04]  /*1490*/  IMAD.MOV.U32 R23, RZ, RZ, 0x0 ;  /* 0x00000000ff177424 */ /* 0x000fc800078e00ff */
[----:B------:R-:W-:Y:S05]  /*14a0*/  RET.REL.NODEC R22 `(_Z19computeForcesKernelP8ParticleP9BarnesHutdd) ;  /* 0xffffffe816d47950 */ /* 0x000fea0003c3ffff */
        .weak           $__internal_1_$__cuda_sm20_dsqrt_rn_f64_mediumpath_v1
        .type           $__internal_1_$__cuda_sm20_dsqrt_rn_f64_mediumpath_v1,@function
        .size           $__internal_1_$__cuda_sm20_dsqrt_rn_f64_mediumpath_v1,(.L_x_33 - $__internal_1_$__cuda_sm20_dsqrt_rn_f64_mediumpath_v1)
$__internal_1_$__cuda_sm20_dsqrt_rn_f64_mediumpath_v1:
[----:B------:R-:W-:Y:S01]  /*14b0*/  ISETP.GE.U32.AND P0, PT, R24, -0x3400000, PT ;  /* 0xfcc000001800780c */ /* 0x000fe20003f06070 */
[----:B------:R-:W-:Y:S01]  /*14c0*/  BSSY.RECONVERGENT B3, `(.L_x_26) ;  /* 0x0000026000037945 */ /* 0x000fe20003800200 */
[----:B------:R-:W-:Y:S02]  /*14d0*/  IMAD.MOV.U32 R30, RZ, RZ, R32 ;  /* 0x000000ffff1e7224 */ /* 0x000fe400078e0020 */
[----:B------:R-:W-:Y:S02]  /*14e0*/  IMAD.MOV.U32 R24, RZ, RZ, R28 ;  /* 0x000000ffff187224 */ /* 0x000fe400078e001c */
[----:B------:R-:W-:-:S07]  /*14f0*/  IMAD.MOV.U32 R25, RZ, RZ, R29 ;  /* 0x000000ffff197224 */ /* 0x000fce00078e001d */
[----:B------:R-:W-:Y:S05]  /*1500*/  @!P0 BRA `(.L_x_27) ;  /* 0x0000000000208947 */ /* 0x000fea0003800000 */
[----:B------:R-:W-:-:S10]  /*1510*/  DFMA.RM R24, R24, R30, R26 ;  /* 0x0000001e1818722b */ /* 0x000fd4000000401a */
[----:B------:R-:W-:-:S05]  /*1520*/  IADD3 R26, P0, PT, R24, 0x1, RZ ;  /* 0x00000001181a7810 */ /* 0x000fca0007f1e0ff */
[----:B------:R-:W-:-:S06]  /*1530*/  IMAD.X R27, RZ, RZ, R25, P0 ;  /* 0x000000ffff1b7224 */ /* 0x000fcc00000e0619 */
[----:B------:R-:W-:-:S08]  /*1540*/  DFMA.RP R22, -R24, R26, R22 ;  /* 0x0000001a1816722b */ /* 0x000fd00000008116 */
[----:B------:R-:W-:-:S06]  /*1550*/  DSETP.GT.AND P0, PT, R22, RZ, PT ;  /* 0x000000ff1600722a */ /* 0x000fcc0003f04000 */
[----:B------:R-:W-:Y:S02]  /*1560*/  FSEL R24, R26, R24, P0 ;  /* 0x000000181a187208 */ /* 0x000fe40000000000 */
[----:B------:R-:W-:Y:S01]  /*1570*/  FSEL R25, R27, R25, P0 ;  /* 0x000000191b197208 */ /* 0x000fe20000000000 */
[----:B------:R-:W-:Y:S06]  /*1580*/  BRA `(.L_x_28) ;  /* 0x0000000000647947 */ /* 0x000fec0003800000 */
.L_x_27:
[----:B------:R-:W-:-:S14]  /*1590*/  DSETP.NE.AND P0, PT, R22, RZ, PT ;  /* 0x000000ff1600722a */ /* 0x000fdc0003f05000 */
[----:B------:R-:W-:Y:S05]  /*15a0*/  @!P0 BRA `(.L_x_29) ;  /* 0x0000000000588947 */ /* 0x000fea0003800000 */
[----:B------:R-:W-:-:S13]  /*15b0*/  ISETP.GE.AND P0, PT, R23, RZ, PT ;  /* 0x000000ff1700720c */ /* 0x000fda0003f06270 */
[----:B------:R-:W-:Y:S01]  /*15c0*/  @!P0 IMAD.MOV.U32 R24, RZ, RZ, 0x0 ;  /* 0x00000000ff188424 */ /* 0x000fe200078e00ff */
[----:B------:R-:W-:Y:S01]  /*15d0*/  @!P0 MOV R25, 0xfff80000 ;  /* 0xfff8000000198802 */ /* 0x000fe20000000f00 */
[----:B------:R-:W-:Y:S06]  /*15e0*/  @!P0 BRA `(.L_x_28) ;  /* 0x00000000004c8947 */ /* 0x000fec0003800000 */
[----:B------:R-:W-:-:S13]  /*15f0*/  ISETP.GT.AND P0, PT, R23, 0x7fefffff, PT ;  /* 0x7fefffff1700780c */ /* 0x000fda0003f04270 */
[----:B------:R-:W-:Y:S05]  /*1600*/  @P0 BRA `(.L_x_29) ;  /* 0x0000000000400947 */ /* 0x000fea0003800000 */
[----:B------:R-:W-:Y:S01]  /*1610*/  DMUL R22, R22, 8.11296384146066816958e+31 ;  /* 0x4690000016167828 */ /* 0x000fe20000000000 */
[----:B------:R-:W-:Y:S02]  /*1620*/  IMAD.MOV.U32 R24, RZ, RZ, RZ ;  /* 0x000000ffff187224 */ /* 0x000fe400078e00ff */
[----:B------:R-:W-:Y:S02]  /*1630*/  IMAD.MOV.U32 R28, RZ, RZ, 0x0 ;  /* 0x00000000ff1c7424 */ /* 0x000fe400078e00ff */
[----:B------:R-:W-:Y:S01]  /*1640*/  IMAD.MOV.U32 R29, RZ, RZ, 0x3fd80000 ;  /* 0x3fd80000ff1d7424 */ /* 0x000fe200078e00ff */
[----:B------:R-:W0:Y:S02]  /*1650*/  MUFU.RSQ64H R25, R23 ;  /* 0x0000001700197308 */ /* 0x000e240000001c00 */
[----:B0-----:R-:W-:-:S08]  /*1660*/  DMUL R26, R24, R24 ;  /* 0x00000018181a7228 */ /* 0x001fd00000000000 */
[----:B------:R-:W-:-:S08]  /*1670*/  DFMA R26, R22, -R26, 1 ;  /* 0x3ff00000161a742b */ /* 0x000fd0000000081a */
[----:B------:R-:W-:Y:S02]  /*1680*/  DFMA R28, R26, R28, 0.5 ;  /* 0x3fe000001a1c742b */ /* 0x000fe4000000001c */
[----:B------:R-:W-:-:S08]  /*1690*/  DMUL R26, R24, R26 ;  /* 0x0000001a181a7228 */ /* 0x000fd00000000000 */
[----:B------:R-:W-:-:S08]  /*16a0*/  DFMA R26, R28, R26, R24 ;  /* 0x0000001a1c1a722b */ /* 0x000fd00000000018 */
[----:B------:R-:W-:Y:S02]  /*16b0*/  DMUL R24, R22, R26 ;  /* 0x0000001a16187228 */ /* 0x000fe40000000000 */
[----:B------:R-:W-:-:S06]  /*16c0*/  VIADD R27, R27, 0xfff00000 ;  /* 0xfff000001b1b7836 */ /* 0x000fcc0000000000 */
[----:B------:R-:W-:-:S08]  /*16d0*/  DFMA R28, R24, -R24, R22 ;  /* 0x80000018181c722b */ /* 0x000fd00000000016 */
[----:B------:R-:W-:-:S10]  /*16e0*/  DFMA R24, R26, R28, R24 ;  /* 0x0000001c1a18722b */ /* 0x000fd40000000018 */
[----:B------:R-:W-:Y:S01]  /*16f0*/  VIADD R25, R25, 0xfcb00000 ;  /* 0xfcb0000019197836 */ /* 0x000fe20000000000 */
[----:B------:R-:W-:Y:S06]  /*1700*/  BRA `(.L_x_28) ;  /* 0x0000000000047947 */ /* 0x000fec0003800000 */
.L_x_29:
[----:B------:R-:W-:-:S11]  /*1710*/  DADD R24, R22, R22 ;  /* 0x0000000016187229 */ /* 0x000fd60000000016 */
.L_x_28:
[----:B------:R-:W-:Y:S05]  /*1720*/  BSYNC.RECONVERGENT B3 ;  /* 0x0000000000037941 */ /* 0x000fea0003800200 */
.L_x_26:
[----:B------:R-:W-:-:S04]  /*1730*/  IMAD.MOV.U32 R21, RZ, RZ, 0x0 ;  /* 0x00000000ff157424 */ /* 0x000fc800078e00ff */
[----:B------:R-:W-:Y:S05]  /*1740*/  RET.REL.NODEC R20 `(_Z19computeForcesKernelP8ParticleP9BarnesHutdd) ;  /* 0xffffffe8142c7950 */ /* 0x000fea0003c3ffff */
.L_x_30:
[----:B------:R-:W-:-:S00]  /*1750*/  BRA `(.L_x_30) ;  /* 0xfffffffc00fc7947 */ /* 0x000fc0000383ffff */
[----:B------:R-:W-:-:S00]  /*1760*/  NOP ;  /* 0x0000000000007918 */ /* 0x000fc00000000000 */
        /* <DEDUP_REMOVED lines=9> */
.L_x_33:


//--------------------- .text._Z20createChildrenKernelP8ParticleiPS0_PiPd --------------------------
	.section	.text._Z20createChildrenKernelP8ParticleiPS0_PiPd,"ax",@progbits
	.align	128
        .global         _Z20createChildrenKernelP8ParticleiPS0_PiPd
        .type           _Z20createChildrenKernelP8ParticleiPS0_PiPd,@function
        .size           _Z20createChildrenKernelP8ParticleiPS0_PiPd,(.L_x_35 - _Z20createChildrenKernelP8ParticleiPS0_PiPd)
        .other          _Z20createChildrenKernelP8ParticleiPS0_PiPd,@"STO_CUDA_ENTRY STV_DEFAULT"
_Z20createChildrenKernelP8ParticleiPS0_PiPd:
.text._Z20createChildrenKernelP8ParticleiPS0_PiPd:
[----:B------:R-:W-:Y:S01]  /*0000*/  LDC R1, c[0x0][0x37c] ;  /* 0x0000df00ff017b82 */ /* 0x000fe20000000800 */
[----:B------:R-:W0:Y:S07]  /*0010*/  S2R R5, SR_TID.X ;  /* 0x0000000000057919 */ /* 0x000e2e0000002100 */
[----:B------:R-:W0:Y:S01]  /*0020*/  S2UR UR4, SR_CTAID.X ;  /* 0x00000000000479c3 */ /* 0x000e220000002500 */
[----:B------:R-:W1:Y:S07]  /*0030*/  LDCU UR5, c[0x0][0x388] ;  /* 0x00007100ff0577ac */ /* 0x000e6e0008000800 */
[----:B------:R-:W0:Y:S02]  /*0040*/  LDC R0, c[0x0][0x360] ;  /* 0x0000d800ff007b82 */ /* 0x000e240000000800 */
[----:B0-----:R-:W-:-:S05]  /*0050*/  IMAD R5, R0, UR4, R5 ;  /* 0x0000000400057c24 */ /* 0x001fca000f8e0205 */
[----:B-1----:R-:W-:-:S13]  /*0060*/  ISETP.GE.AND P0, PT, R5, UR5, PT ;  /* 0x0000000505007c0c */ /* 0x002fda000bf06270 */
[----:B------:R-:W-:Y:S05]  /*0070*/  @P0 EXIT ;  /* 0x000000000000094d */ /* 0x000fea0003800000 */
[----:B------:R-:W0:Y:S01]  /*0080*/  LDC.64 R2, c[0x0][0x380] ;  /* 0x0000e000ff027b82 */ /* 0x000e220000000a00 */
[----:B------:R-:W1:Y:S07]  /*0090*/  LDCU.64 UR4, c[0x0][0x358] ;  /* 0x00006b00ff0477ac */ /* 0x000e6e0008000a00 */
[----:B------:R-:W2:Y:S01]  /*00a0*/  LDC.64 R6, c[0x0][0x3a0] ;  /* 0x0000e800ff067b82 */ /* 0x000ea20000000a00 */
[----:B0-----:R-:W-:-:S05]  /*00b0*/  IMAD.WIDE R2, R5, 0x50, R2 ;  /* 0x0000005005027825 */ /* 0x001fca00078e0202 */
[----:B-1----:R-:W3:Y:S04]  /*00c0*/  LDG.E.64 R10, desc[UR4][R2.64+0x10] ;  /* 0x00001004020a7981 */ /* 0x002ee8000c1e1b00 */
[----:B--2---:R-:W3:Y:S04]  /*00d0*/  LDG.E.64 R12, desc[UR4][R6.64+0x8] ;  /* 0x00000804060c7981 */ /* 0x004ee8000c1e1b00 */
[----:B------:R-:W2:Y:S04]  /*00e0*/  LDG.E.64 R8, desc[UR4][R6.64] ;  /* 0x0000000406087981 */ /* 0x000ea8000c1e1b00 */
[----:B------:R-:W4:Y:S04]  /*00f0*/  LDG.E.64 R16, desc[UR4][R6.64+0x10] ;  /* 0x0000100406107981 */ /* 0x000f28000c1e1b00 */
[----:B------:R-:W2:Y:S04]  /*0100*/  LDG.E.64 R4, desc[UR4][R2.64+0x8] ;  /* 0x0000080402047981 */ /* 0x000ea8000c1e1b00 */
[----:B------:R-:W4:Y:S01]  /*0110*/  LDG.E.64 R14, desc[UR4][R2.64+0x18] ;  /* 0x00001804020e7981 */ /* 0x000f22000c1e1b00 */
[----:B------:R-:W-:Y:S01]  /*0120*/  MOV R27, 0x1 ;  /* 0x00000001001b7802 */ /* 0x000fe20000000f00 */
[----:B---3--:R-:W-:Y:S01]  /*0130*/  DSETP.GT.AND P1, PT, R10, R12, PT ;  /* 0x0000000c0a00722a */ /* 0x008fe20003f24000 */
[----:B------:R-:W0:Y:S08]  /*0140*/  LDC.64 R10, c[0x0][0x398] ;  /* 0x0000e600ff0a7b82 */ /* 0x000e300000000a00 */
[----:B------:R-:W1:Y:S01]  /*0150*/  LDC.64 R12, c[0x0][0x390] ;  /* 0x0000e400ff0c7b82 */ /* 0x000e620000000a00 */
[----:B--2---:R-:W-:-:S02]  /*0160*/  DSETP.GT.AND P0, PT, R4, R8, PT ;  /* 0x000000080400722a */ /* 0x004fc40003f04000 */
[----:B----4-:R-:W-:-:S04]  /*0170*/  DSETP.GT.AND P2, PT, R14, R16, PT ;  /* 0x000000100e00722a */ /* 0x010fc80003f44000 */
[----:B------:R-:W-:-:S04]  /*0180*/  SEL R9, RZ, 0x1, !P0 ;  /* 0x00000001ff097807 */ /* 0x000fc80004000000 */
[----:B------:R-:W-:-:S06]  /*0190*/  @P1 IADD3 R9, PT, PT, R9, 0x2, RZ ;  /* 0x0000000209091810 */ /* 0x000fcc0007ffe0ff */
[----:B------:R-:W-:-:S05]  /*01a0*/  @P2 IADD3 R9, PT, PT, R9, 0x4, RZ ;  /* 0x0000000409092810 */ /* 0x000fca0007ffe0ff */
[----:B0-----:R-:W-:-:S04]  /*01b0*/  IMAD.WIDE.U32 R4, R9, 0x4, R10 ;  /* 0x0000000409047825 */ /* 0x001fc800078e000a */
[----:B-1----:R-:W-:Y:S01]  /*01c0*/  IMAD.WIDE.U32 R6, R9, 0x8, R12 ;  /* 0x0000000809067825 */ /* 0x002fe200078e000c */
[----:B------:R-:W2:Y:S04]  /*01d0*/  ATOMG.E.ADD.STRONG.GPU PT, R27, desc[UR4][R4.64], R27 ;  /* 0x8000001b041b79a8 */ /* 0x000ea800081ef104 */
[----:B------:R-:W3:Y:S04]  /*01e0*/  LDG.E.64 R8, desc[UR4][R2.64] ;  /* 0x0000000402087981 */ /* 0x000ee8000c1e1b00 */
[----:B------:R-:W2:Y:S04]  /*01f0*/  LDG.E.64 R6, desc[UR4][R6.64] ;  /* 0x0000000406067981 */ /* 0x000ea8000c1e1b00 */
[----:B------:R-:W4:Y:S04]  /*0200*/  LDG.E.64 R10, desc[UR4][R2.64+0x8] ;  /* 0x00000804020a7981 */ /* 0x000f28000c1e1b00 */
[----:B------:R-:W5:Y:S04]  /*0210*/  LDG.E.64 R12, desc[UR4][R2.64+0x10] ;  /* 0x00001004020c7981 */ /* 0x000f68000c1e1b00 */
[----:B------:R-:W5:Y:S04]  /*0220*/  LDG.E.64 R14, desc[UR4][R2.64+0x18] ;  /* 0x00001804020e7981 */ /* 0x000f68000c1e1b00 */
[----:B------:R-:W5:Y:S04]  /*0230*/  LDG.E.64 R16, desc[UR4][R2.64+0x20] ;  /* 0x0000200402107981 */ /* 0x000f68000c1e1b00 */
[----:B------:R-:W5:Y:S04]  /*0240*/  LDG.E.64 R18, desc[UR4][R2.64+0x28] ;  /* 0x0000280402127981 */ /* 0x000f68000c1e1b00 */
[----:B------:R-:W5:Y:S04]  /*0250*/  LDG.E.64 R20, desc[UR4][R2.64+0x30] ;  /* 0x0000300402147981 */ /* 0x000f68000c1e1b00 */
[----:B------:R-:W5:Y:S04]  /*0260*/  LDG.E.64 R22, desc[UR4][R2.64+0x38] ;  /* 0x0000380402167981 */ /* 0x000f68000c1e1b00 */
[----:B------:R-:W5:Y:S04]  /*0270*/  LDG.E.64 R24, desc[UR4][R2.64+0x40] ;  /* 0x0000400402187981 */ /* 0x000f68000c1e1b00 */
[----:B------:R-:W5:Y:S01]  /*0280*/  LDG.E.64 R4, desc[UR4][R2.64+0x48] ;  /* 0x0000480402047981 */ /* 0x000f62000c1e1b00 */
[----:B--2---:R-:W-:-:S05]  /*0290*/  IMAD.WIDE R6, R27, 0x50, R6 ;  /* 0x000000501b067825 */ /* 0x004fca00078e0206 */
[----:B---3--:R-:W-:Y:S04]  /*02a0*/  ST.E.64 desc[UR4][R6.64], R8 ;  /* 0x0000000806007985 */ /* 0x008fe8000c101b04 */
[----:B----4-:R-:W-:Y:S04]  /*02b0*/  ST.E.64 desc[UR4][R6.64+0x8], R10 ;  /* 0x0000080a06007985 */ /* 0x010fe8000c101b04 */
[----:B-----5:R-:W-:Y:S04]  /*02c0*/  ST.E.64 desc[UR4][R6.64+0x10], R12 ;  /* 0x0000100c06007985 */ /* 0x020fe8000c101b04 */
[----:B------:R-:W-:Y:S04]  /*02d0*/  ST.E.64 desc[UR4][R6.64+0x18], R14 ;  /* 0x0000180e06007985 */ /* 0x000fe8000c101b04 */
[----:B------:R-:W-:Y:S04]  /*02e0*/  ST.E.64 desc[UR4][R6.64+0x20], R16 ;  /* 0x0000201006007985 */ /* 0x000fe8000c101b04 */
[----:B------:R-:W-:Y:S04]  /*02f0*/  ST.E.64 desc[UR4][R6.64+0x28], R18 ;  /* 0x0000281206007985 */ /* 0x000fe8000c101b04 */
[----:B------:R-:W-:Y:S04]  /*0300*/  ST.E.64 desc[UR4][R6.64+0x30], R20 ;  /* 0x0000301406007985 */ /* 0x000fe8000c101b04 */
[----:B------:R-:W-:Y:S04]  /*0310*/  ST.E.64 desc[UR4][R6.64+0x38], R22 ;  /* 0x0000381606007985 */ /* 0x000fe8000c101b04 */
[----:B------:R-:W-:Y:S04]  /*0320*/  ST.E.64 desc[UR4][R6.64+0x40], R24 ;  /* 0x0000401806007985 */ /* 0x000fe8000c101b04 */
[----:B------:R-:W-:Y:S01]  /*0330*/  ST.E.64 desc[UR4][R6.64+0x48], R4 ;  /* 0x0000480406007985 */ /* 0x000fe2000c101b04 */
[----:B------:R-:W-:Y:S05]  /*0340*/  EXIT ;  /* 0x000000000000794d */ /* 0x000fea0003800000 */
.L_x_31:
        /* <DEDUP_REMOVED lines=11> */
.L_x_35:


//--------------------- .nv.shared.reserved.0     --------------------------
	.section	.nv.shared.reserved.0,"aw",@nobits
	.weak		__nv_reservedSMEM_offset_0_alias
	.size		__nv_reservedSMEM_offset_0_alias, 0, 64
	.other		__nv_reservedSMEM_offset_0_alias,@"STO_CUDA_RESERVED_SHARED STV_DEFAULT"
__nv_reservedSMEM_offset_0_alias:
	.zero		0
	.zero		64


//--------------------- .nv.constant0._Z19computeForcesKernelP8ParticleP9BarnesHutdd --------------------------
	.section	.nv.constant0._Z19computeForcesKernelP8ParticleP9BarnesHutdd,"a",@progbits
	.sectionflags	@""
	.align	4
.nv.constant0._Z19computeForcesKernelP8ParticleP9BarnesHutdd:
	.zero		928


//--------------------- .nv.constant0._Z20createChildrenKernelP8ParticleiPS0_PiPd --------------------------
	.section	.nv.constant0._Z20createChildrenKernelP8ParticleiPS0_PiPd,"a",@progbits
	.sectionflags	@""
	.align	4
.nv.constant0._Z20createChildrenKernelP8ParticleiPS0_PiPd:
	.zero		936


//--------------------- SYMBOLS --------------------------

	.type		.nv.reservedSmem.offset0,@object
	.size		.nv.reservedSmem.offset0,0x4
